	.target	sm_90a

	.elftype	@"ET_EXEC"


//--------------------- .note.nv.tkinfo           --------------------------
	.section	.note.nv.tkinfo,"",@"SHT_NOTE"
	.sectionflags	@"SHF_NOTE_NV_TKINFO"
	.tkinfo
        /*0018*/ 	.word	0x00000002
        /*0030*/ 	.string	""
        /*0030*/ 	.string	"ptxas"
        /*0030*/ 	.string	"Cuda compilation tools, release 13.0, V13.0.88"
        /*0030*/ 	.string	"Build cuda_13.0.r13.0/compiler.36424714_0"
        /*0030*/ 	.string	"-arch sm_90a -m 64 "



//--------------------- .note.nv.cuinfo           --------------------------
	.section	.note.nv.cuinfo,"",@"SHT_NOTE"
	.sectionflags	@"SHF_NOTE_NV_CUINFO"
        /*0018*/ 	.short	0x0002
        /*001a*/ 	.short	0x005a
        /*001c*/ 	.short	0x0082
	.zero		2


//--------------------- .nv.info                  --------------------------
	.section	.nv.info,"",@"SHT_CUDA_INFO"
	.align	4


	//----- nvinfo : EIATTR_REGCOUNT
	.align		4
        /*0000*/ 	.byte	0x04, 0x2f
        /*0002*/ 	.short	(.L_15 - .L_14)
	.align		4
.L_14:
        /*0004*/ 	.word	index@(_ZN7cutlass13device_kernelINS_4gemm6kernel13GemmUniversalIN4cute5tupleIJiiiiEEENS1_10collective13CollectiveMmaINS1_34MainloopSm90TmaGmmaWarpSpecializedILi2ENS5_IJNS4_1CILi2EEENSA_ILi1EEESC_EEENS1_35KernelTmaWarpSpecializedCooperativeEEENS5_IJNSA_ILi384EEENSA_ILi16EEENSA_ILi128EEEEEENS_6half_tENS5_IJlSC_lEEESK_SL_NS4_8TiledMMAINS4_8MMA_AtomIJNS4_4SM904GMMA25MMA_64x16x16_F32F16F16_SSILNSP_5MajorE0ELSR_0ELNSP_7ScaleInE1ELSS_1EEEEEENS4_6LayoutISD_NS5_IJSC_NSA_ILi0EEESW_EEEEENS5_IJNS4_10UnderscoreESZ_SZ_EEEEENS4_13SM90_TMA_LOADENS4_14ComposedLayoutINS4_7SwizzleILi3ELi4ELi3EEENS4_18smem_ptr_flag_bitsILi16EEENSV_INS5_IJNSA_ILi8EEENSA_ILi64EEEEEENS5_IJS19_SC_EEEEEEEvNS4_8identityENS4_23SM90_TMA_LOAD_MULTICASTES1D_vS1E_EENS_8epilogue10collective6detail29Sm90TmaWarpSpecializedAdapterINS1I_15DefaultEpilogueISK_SL_SL_NS1H_6thread17LinearCombinationISK_Li1EffLNS1M_9ScaleType4KindE0ELNS_15FloatRoundStyleE2ESK_EENS1_15EpilogueDefaultEEEEEvvEEEEvNT_6ParamsE)
        /*0008*/ 	.word	0x000000a8


	//----- nvinfo : EIATTR_FRAME_SIZE
	.align		4
.L_15:
        /*000c*/ 	.byte	0x04, 0x11
        /*000e*/ 	.short	(.L_17 - .L_16)
	.align		4
.L_16:
        /*0010*/ 	.word	index@(_ZN7cutlass13device_kernelINS_4gemm6kernel13GemmUniversalIN4cute5tupleIJiiiiEEENS1_10collective13CollectiveMmaINS1_34MainloopSm90TmaGmmaWarpSpecializedILi2ENS5_IJNS4_1CILi2EEENSA_ILi1EEESC_EEENS1_35KernelTmaWarpSpecializedCooperativeEEENS5_IJNSA_ILi384EEENSA_ILi16EEENSA_ILi128EEEEEENS_6half_tENS5_IJlSC_lEEESK_SL_NS4_8TiledMMAINS4_8MMA_AtomIJNS4_4SM904GMMA25MMA_64x16x16_F32F16F16_SSILNSP_5MajorE0ELSR_0ELNSP_7ScaleInE1ELSS_1EEEEEENS4_6LayoutISD_NS5_IJSC_NSA_ILi0EEESW_EEEEENS5_IJNS4_10UnderscoreESZ_SZ_EEEEENS4_13SM90_TMA_LOADENS4_14ComposedLayoutINS4_7SwizzleILi3ELi4ELi3EEENS4_18smem_ptr_flag_bitsILi16EEENSV_INS5_IJNSA_ILi8EEENSA_ILi64EEEEEENS5_IJS19_SC_EEEEEEEvNS4_8identityENS4_23SM90_TMA_LOAD_MULTICASTES1D_vS1E_EENS_8epilogue10collective6detail29Sm90TmaWarpSpecializedAdapterINS1I_15DefaultEpilogueISK_SL_SL_NS1H_6thread17LinearCombinationISK_Li1EffLNS1M_9ScaleType4KindE0ELNS_15FloatRoundStyleE2ESK_EENS1_15EpilogueDefaultEEEEEvvEEEEvNT_6ParamsE)
        /*0014*/ 	.word	0x00000000


	//----- nvinfo : EIATTR_MIN_STACK_SIZE
	.align		4
.L_17:
        /*0018*/ 	.byte	0x04, 0x12
        /*001a*/ 	.short	(.L_19 - .L_18)
	.align		4
.L_18:
        /*001c*/ 	.word	index@(_ZN7cutlass13device_kernelINS_4gemm6kernel13GemmUniversalIN4cute5tupleIJiiiiEEENS1_10collective13CollectiveMmaINS1_34MainloopSm90TmaGmmaWarpSpecializedILi2ENS5_IJNS4_1CILi2EEENSA_ILi1EEESC_EEENS1_35KernelTmaWarpSpecializedCooperativeEEENS5_IJNSA_ILi384EEENSA_ILi16EEENSA_ILi128EEEEEENS_6half_tENS5_IJlSC_lEEESK_SL_NS4_8TiledMMAINS4_8MMA_AtomIJNS4_4SM904GMMA25MMA_64x16x16_F32F16F16_SSILNSP_5MajorE0ELSR_0ELNSP_7ScaleInE1ELSS_1EEEEEENS4_6LayoutISD_NS5_IJSC_NSA_ILi0EEESW_EEEEENS5_IJNS4_10UnderscoreESZ_SZ_EEEEENS4_13SM90_TMA_LOADENS4_14ComposedLayoutINS4_7SwizzleILi3ELi4ELi3EEENS4_18smem_ptr_flag_bitsILi16EEENSV_INS5_IJNSA_ILi8EEENSA_ILi64EEEEEENS5_IJS19_SC_EEEEEEEvNS4_8identityENS4_23SM90_TMA_LOAD_MULTICASTES1D_vS1E_EENS_8epilogue10collective6detail29Sm90TmaWarpSpecializedAdapterINS1I_15DefaultEpilogueISK_SL_SL_NS1H_6thread17LinearCombinationISK_Li1EffLNS1M_9ScaleType4KindE0ELNS_15FloatRoundStyleE2ESK_EENS1_15EpilogueDefaultEEEEEvvEEEEvNT_6ParamsE)
        /*0020*/ 	.word	0x00000000
.L_19:


//--------------------- .nv.compat                --------------------------
	.section	.nv.compat,"",@"SHT_CUDA_COMPAT_INFO"
	.align	4
        /*0000*/ 	.byte	0x02, 0x09, 0x01, 0x00, 0x02, 0x02, 0x04, 0x00, 0x02, 0x05, 0x05, 0x00, 0x03, 0x07, 0x01, 0x01
        /*0010*/ 	.byte	0x02, 0x03, 0x01, 0x00, 0x02, 0x06, 0x01, 0x00, 0x04, 0x0b, 0x08, 0x00, 0x00, 0x00, 0x00, 0x00
        /*0020*/ 	.byte	0x00, 0x00, 0x00, 0x00


//--------------------- .nv.info._ZN7cutlass13device_kernelINS_4gemm6kernel13GemmUniversalIN4cute5tupleIJiiiiEEENS1_10collective13CollectiveMmaINS1_34MainloopSm90TmaGmmaWarpSpecializedILi2ENS5_IJNS4_1CILi2EEENSA_ILi1EEESC_EEENS1_35KernelTmaWarpSpecializedCooperativeEEENS5_IJNSA_ILi384EEENSA_ILi16EEENSA_ILi128EEEEEENS_6half_tENS5_IJlSC_lEEESK_SL_NS4_8TiledMMAINS4_8MMA_AtomIJNS4_4SM904GMMA25MMA_64x16x16_F32F16F16_SSILNSP_5MajorE0ELSR_0ELNSP_7ScaleInE1ELSS_1EEEEEENS4_6LayoutISD_NS5_IJSC_NSA_ILi0EEESW_EEEEENS5_IJNS4_10UnderscoreESZ_SZ_EEEEENS4_13SM90_TMA_LOADENS4_14ComposedLayoutINS4_7SwizzleILi3ELi4ELi3EEENS4_18smem_ptr_flag_bitsILi16EEENSV_INS5_IJNSA_ILi8EEENSA_ILi64EEEEEENS5_IJS19_SC_EEEEEEEvNS4_8identityENS4_23SM90_TMA_LOAD_MULTICASTES1D_vS1E_EENS_8epilogue10collective6detail29Sm90TmaWarpSpecializedAdapterINS1I_15DefaultEpilogueISK_SL_SL_NS1H_6thread17LinearCombinationISK_Li1EffLNS1M_9ScaleType4KindE0ELNS_15FloatRoundStyleE2ESK_EENS1_15EpilogueDefaultEEEEEvvEEEEvNT_6ParamsE --------------------------
	.section	.nv.info._ZN7cutlass13device_kernelINS_4gemm6kernel13GemmUniversalIN4cute5tupleIJiiiiEEENS1_10collective13CollectiveMmaINS1_34MainloopSm90TmaGmmaWarpSpecializedILi2ENS5_IJNS4_1CILi2EEENSA_ILi1EEESC_EEENS1_35KernelTmaWarpSpecializedCooperativeEEENS5_IJNSA_ILi384EEENSA_ILi16EEENSA_ILi128EEEEEENS_6half_tENS5_IJlSC_lEEESK_SL_NS4_8TiledMMAINS4_8MMA_AtomIJNS4_4SM904GMMA25MMA_64x16x16_F32F16F16_SSILNSP_5MajorE0ELSR_0ELNSP_7ScaleInE1ELSS_1EEEEEENS4_6LayoutISD_NS5_IJSC_NSA_ILi0EEESW_EEEEENS5_IJNS4_10UnderscoreESZ_SZ_EEEEENS4_13SM90_TMA_LOADENS4_14ComposedLayoutINS4_7SwizzleILi3ELi4ELi3EEENS4_18smem_ptr_flag_bitsILi16EEENSV_INS5_IJNSA_ILi8EEENSA_ILi64EEEEEENS5_IJS19_SC_EEEEEEEvNS4_8identityENS4_23SM90_TMA_LOAD_MULTICASTES1D_vS1E_EENS_8epilogue10collective6detail29Sm90TmaWarpSpecializedAdapterINS1I_15DefaultEpilogueISK_SL_SL_NS1H_6thread17LinearCombinationISK_Li1EffLNS1M_9ScaleType4KindE0ELNS_15FloatRoundStyleE2ESK_EENS1_15EpilogueDefaultEEEEEvvEEEEvNT_6ParamsE,"",@"SHT_CUDA_INFO"
	.sectionflags	@""
	.align	4


	//----- nvinfo : EIATTR_CUDA_API_VERSION
	.align		4
        /*0000*/ 	.byte	0x04, 0x37
        /*0002*/ 	.short	(.L_21 - .L_20)
.L_20:
        /*0004*/ 	.word	0x00000082


	//----- nvinfo : EIATTR_KPARAM_INFO
	.align		4
.L_21:
        /*0008*/ 	.byte	0x04, 0x17
        /*000a*/ 	.short	(.L_23 - .L_22)
.L_22:
        /*000c*/ 	.word	0x00000000
        /*0010*/ 	.short	0x0000
        /*0012*/ 	.short	0x0070
        /*0014*/ 	.byte	0x00, 0xf0, 0x01, 0x10


	//----- nvinfo : EIATTR_SPARSE_MMA_MASK
	.align		4
.L_23:
        /*0018*/ 	.byte	0x03, 0x50
        /*001a*/ 	.short	0x0000


	//----- nvinfo : EIATTR_MAXREG_COUNT
	.align		4
        /*001c*/ 	.byte	0x03, 0x1b
        /*001e*/ 	.short	0x00a8


	//----- nvinfo : EIATTR_NUM_BARRIERS
	.align		4
        /*0020*/ 	.byte	0x02, 0x4c
        /*0022*/ 	.byte	0x01
	.zero		1


	//----- nvinfo : EIATTR_EXTERNS
	.align		4
        /*0024*/ 	.byte	0x04, 0x0f
        /*0026*/ 	.short	(.L_25 - .L_24)


	//   ....[0]....
	.align		4
.L_24:
        /*0028*/ 	.word	index@(__assertfail)


	//----- nvinfo : EIATTR_MERCURY_ISA_VERSION
	.align		4
.L_25:
        /*002c*/ 	.byte	0x03, 0x5f
        /*002e*/ 	.short	0x0101


	//----- nvinfo : EIATTR_INT_WARP_WIDE_INSTR_OFFSETS
	.align		4
        /*0030*/ 	.byte	0x04, 0x31
        /*0032*/ 	.short	(.L_27 - .L_26)


	//   ....[0]....
.L_26:
        /*0034*/ 	.word	0x00000440


	//   ....[1]....
        /*0038*/ 	.word	0x00000470


	//   ....[2]....
        /*003c*/ 	.word	0x00000630


	//   ....[3]....
        /*0040*/ 	.word	0x00002c50


	//----- nvinfo : EIATTR_COOP_GROUP_MASK_REGIDS
	.align		4
.L_27:
        /*0044*/ 	.byte	0x04, 0x29
        /*0046*/ 	.short	(.L_29 - .L_28)


	//   ....[0]....
.L_28:
        /*0048*/ 	.word	0xffffffff


	//   ....[1]....
        /*004c*/ 	.word	0xffffffff


	//   ....[2]....
        /*0050*/ 	.word	0xffffffff


	//   ....[3]....
        /*0054*/ 	.word	0xffffffff


	//   ....[4]....
        /*0058*/ 	.word	0xffffffff


	//   ....[5]....
        /*005c*/ 	.word	0xffffffff


	//----- nvinfo : EIATTR_COOP_GROUP_INSTR_OFFSETS
	.align		4
.L_29:
        /*0060*/ 	.byte	0x04, 0x28
        /*0062*/ 	.short	(.L_31 - .L_30)


	//   ....[0]....
.L_30:
        /*0064*/ 	.word	0x00000060


	//   ....[1]....
        /*0068*/ 	.word	0x00000070


	//   ....[2]....
        /*006c*/ 	.word	0x00000130


	//   ....[3]....
        /*0070*/ 	.word	0x00000290


	//   ....[4]....
        /*0074*/ 	.word	0x000007b0


	//   ....[5]....
        /*0078*/ 	.word	0x000011f0


	//----- nvinfo : EIATTR_REG_RECONFIG
	.align		4
.L_31:
        /*007c*/ 	.byte	0x01, 0x54
	.zero		2


	//----- nvinfo : EIATTR_SYSCALL_OFFSETS
	.align		4
        /*0080*/ 	.byte	0x04, 0x46
        /*0082*/ 	.short	(.L_33 - .L_32)


	//   ....[0]....
.L_32:
        /*0084*/ 	.word	0x000013b0


	//----- nvinfo : EIATTR_MBARRIER_INSTR_OFFSETS
	.align		4
.L_33:
        /*0088*/ 	.byte	0x04, 0x39
        /*008a*/ 	.short	(.L_35 - .L_34)


	//   ....[0]....
.L_34:
        /*008c*/ 	.word	0x00000230
        /*0090*/ 	.word	0x000000ff
        /*0094*/ 	.word	0x00000000
        /*0098*/ 	.short	0x0100
        /*009a*/ 	.byte	0x08
	.zero		1


	//   ....[1]....
        /*009c*/ 	.word	0x00000240
        /*00a0*/ 	.word	0x000000ff
        /*00a4*/ 	.word	0x00000010
        /*00a8*/ 	.short	0x0100
        /*00aa*/ 	.byte	0x08
	.zero		1


	//   ....[2]....
        /*00ac*/ 	.word	0x00000250
        /*00b0*/ 	.word	0x000000ff
        /*00b4*/ 	.word	0x00000008
        /*00b8*/ 	.short	0x0100
        /*00ba*/ 	.byte	0x08
	.zero		1


	//   ....[3]....
        /*00bc*/ 	.word	0x00000260
        /*00c0*/ 	.word	0x000000ff
        /*00c4*/ 	.word	0x00000018
        /*00c8*/ 	.short	0x0100
        /*00ca*/ 	.byte	0x08
	.zero		1


	//   ....[4]....
        /*00cc*/ 	.word	0x000006b0
        /*00d0*/ 	.word	0x000000ff
        /*00d4*/ 	.word	0x00000030
        /*00d8*/ 	.short	0x0100
        /*00da*/ 	.byte	0x06
	.zero		1


	//   ....[5]....
        /*00dc*/ 	.word	0x00000740
        /*00e0*/ 	.word	0x000000ff
        /*00e4*/ 	.word	0x00000038
        /*00e8*/ 	.short	0x0100
        /*00ea*/ 	.byte	0x06
	.zero		1


	//   ....[6]....
        /*00ec*/ 	.word	0x00001470
        /*00f0*/ 	.word	0x00000003
        /*00f4*/ 	.word	0x00000000
        /*00f8*/ 	.short	0x010a
        /*00fa*/ 	.byte	0x3f
	.zero		1


	//   ....[7]....
        /*00fc*/ 	.word	0x000014b0
        /*0100*/ 	.word	0x00000003
        /*0104*/ 	.word	0x00000000
        /*0108*/ 	.short	0x010a
        /*010a*/ 	.byte	0x3f
	.zero		1


	//   ....[8]....
        /*010c*/ 	.word	0x00002070
        /*0110*/ 	.word	0x00000005
        /*0114*/ 	.word	0x00000000
        /*0118*/ 	.short	0x010a
        /*011a*/ 	.byte	0x3f
	.zero		1


	//   ....[9]....
        /*011c*/ 	.word	0x000020b0
        /*0120*/ 	.word	0x00000005
        /*0124*/ 	.word	0x00000000
        /*0128*/ 	.short	0x010a
        /*012a*/ 	.byte	0x3f
	.zero		1


	//   ....[10]....
        /*012c*/ 	.word	0x00002af0
        /*0130*/ 	.word	0x00000005
        /*0134*/ 	.word	0x00000000
        /*0138*/ 	.short	0x0101
        /*013a*/ 	.byte	0x3f
	.zero		1


	//   ....[11]....
        /*013c*/ 	.word	0x00002cd0
        /*0140*/ 	.word	0x00000003
        /*0144*/ 	.word	0x00000000
        /*0148*/ 	.short	0x0101
        /*014a*/ 	.byte	0x3f
	.zero		1


	//   ....[12]....
        /*014c*/ 	.word	0x00005f30
        /*0150*/ 	.word	0x00000014
        /*0154*/ 	.word	0x00000010
        /*0158*/ 	.short	0x010a
        /*015a*/ 	.byte	0x3f
	.zero		1


	//   ....[13]....
        /*015c*/ 	.word	0x000063b0
        /*0160*/ 	.word	0x00000005
        /*0164*/ 	.word	0x00000038
        /*0168*/ 	.short	0x0101
        /*016a*/ 	.byte	0x3f
	.zero		1


	//   ....[14]....
        /*016c*/ 	.word	0x00006ad0
        /*0170*/ 	.word	0x00000007
        /*0174*/ 	.word	0x00000000
        /*0178*/ 	.short	0x010a
        /*017a*/ 	.byte	0x3f
	.zero		1


	//   ....[15]....
        /*017c*/ 	.word	0x00006b50
        /*0180*/ 	.word	0x00000003
        /*0184*/ 	.word	0x00000000
        /*0188*/ 	.short	0x010a
        /*018a*/ 	.byte	0x3f
	.zero		1


	//   ....[16]....
        /*018c*/ 	.word	0x00006bb0
        /*0190*/ 	.word	0x00000003
        /*0194*/ 	.word	0x00000000
        /*0198*/ 	.short	0x010a
        /*019a*/ 	.byte	0x3f
	.zero		1


	//   ....[17]....
        /*019c*/ 	.word	0x00006c00
        /*01a0*/ 	.word	0x00000005
        /*01a4*/ 	.word	0x00000000
        /*01a8*/ 	.short	0x010a
        /*01aa*/ 	.byte	0x3f
	.zero		1


	//   ....[18]....
        /*01ac*/ 	.word	0x00006cd0
        /*01b0*/ 	.word	0x00000014
        /*01b4*/ 	.word	0x00000010
        /*01b8*/ 	.short	0x010a
        /*01ba*/ 	.byte	0x3f
	.zero		1


	//   ....[19]....
        /*01bc*/ 	.word	0x00006da0
        /*01c0*/ 	.word	0x00000007
        /*01c4*/ 	.word	0x00000000
        /*01c8*/ 	.short	0x010a
        /*01ca*/ 	.byte	0x3f
	.zero		1


	//----- nvinfo : EIATTR_NUM_MBARRIERS
	.align		4
.L_35:
        /*01cc*/ 	.byte	0x03, 0x38
        /*01ce*/ 	.short	0x0006


	//----- nvinfo : EIATTR_EXIT_INSTR_OFFSETS
	.align		4
        /*01d0*/ 	.byte	0x04, 0x1c
        /*01d2*/ 	.short	(.L_37 - .L_36)


	//   ....[0]....
.L_36:
        /*01d4*/ 	.word	0x00000910


	//   ....[1]....
        /*01d8*/ 	.word	0x00001120


	//   ....[2]....
        /*01dc*/ 	.word	0x00005640


	//   ....[3]....
        /*01e0*/ 	.word	0x00005ba0


	//   ....[4]....
        /*01e4*/ 	.word	0x00006ba0


	//----- nvinfo : EIATTR_MAX_THREADS
	.align		4
.L_37:
        /*01e8*/ 	.byte	0x04, 0x05
        /*01ea*/ 	.short	(.L_39 - .L_38)
.L_38:
        /*01ec*/ 	.word	0x00000180
        /*01f0*/ 	.word	0x00000001
        /*01f4*/ 	.word	0x00000001


	//----- nvinfo : EIATTR_CRS_STACK_SIZE
	.align		4
.L_39:
        /*01f8*/ 	.byte	0x04, 0x1e
        /*01fa*/ 	.short	(.L_41 - .L_40)
.L_40:
        /*01fc*/ 	.word	0x00000000


	//----- nvinfo : EIATTR_CBANK_PARAM_SIZE
	.align		4
.L_41:
        /*0200*/ 	.byte	0x03, 0x19
        /*0202*/ 	.short	0x0470


	//----- nvinfo : EIATTR_PARAM_CBANK
	.align		4
        /*0204*/ 	.byte	0x04, 0x0a
        /*0206*/ 	.short	(.L_43 - .L_42)
	.align		4
.L_42:
        /*0208*/ 	.word	index@(.nv.constant0._ZN7cutlass13device_kernelINS_4gemm6kernel13GemmUniversalIN4cute5tupleIJiiiiEEENS1_10collective13CollectiveMmaINS1_34MainloopSm90TmaGmmaWarpSpecializedILi2ENS5_IJNS4_1CILi2EEENSA_ILi1EEESC_EEENS1_35KernelTmaWarpSpecializedCooperativeEEENS5_IJNSA_ILi384EEENSA_ILi16EEENSA_ILi128EEEEEENS_6half_tENS5_IJlSC_lEEESK_SL_NS4_8TiledMMAINS4_8MMA_AtomIJNS4_4SM904GMMA25MMA_64x16x16_F32F16F16_SSILNSP_5MajorE0ELSR_0ELNSP_7ScaleInE1ELSS_1EEEEEENS4_6LayoutISD_NS5_IJSC_NSA_ILi0EEESW_EEEEENS5_IJNS4_10UnderscoreESZ_SZ_EEEEENS4_13SM90_TMA_LOADENS4_14ComposedLayoutINS4_7SwizzleILi3ELi4ELi3EEENS4_18smem_ptr_flag_bitsILi16EEENSV_INS5_IJNSA_ILi8EEENSA_ILi64EEEEEENS5_IJS19_SC_EEEEEEEvNS4_8identityENS4_23SM90_TMA_LOAD_MULTICASTES1D_vS1E_EENS_8epilogue10collective6detail29Sm90TmaWarpSpecializedAdapterINS1I_15DefaultEpilogueISK_SL_SL_NS1H_6thread17LinearCombinationISK_Li1EffLNS1M_9ScaleType4KindE0ELNS_15FloatRoundStyleE2ESK_EENS1_15EpilogueDefaultEEEEEvvEEEEvNT_6ParamsE)
        /*020c*/ 	.short	0x0210
        /*020e*/ 	.short	0x0470


	//----- nvinfo : EIATTR_SW_WAR
	.align		4
.L_43:
        /*0210*/ 	.byte	0x04, 0x36
        /*0212*/ 	.short	(.L_45 - .L_44)
.L_44:
        /*0214*/ 	.word	0x00000008
.L_45:


//--------------------- .nv.callgraph             --------------------------
	.section	.nv.callgraph,"",@"SHT_CUDA_CALLGRAPH"
	.align	4
	.sectionentsize	8
	.align		4
        /*0000*/ 	.word	0x00000000
	.align		4
        /*0004*/ 	.word	0xffffffff
	.align		4
        /*0008*/ 	.word	index@(_ZN7cutlass13device_kernelINS_4gemm6kernel13GemmUniversalIN4cute5tupleIJiiiiEEENS1_10collective13CollectiveMmaINS1_34MainloopSm90TmaGmmaWarpSpecializedILi2ENS5_IJNS4_1CILi2EEENSA_ILi1EEESC_EEENS1_35KernelTmaWarpSpecializedCooperativeEEENS5_IJNSA_ILi384EEENSA_ILi16EEENSA_ILi128EEEEEENS_6half_tENS5_IJlSC_lEEESK_SL_NS4_8TiledMMAINS4_8MMA_AtomIJNS4_4SM904GMMA25MMA_64x16x16_F32F16F16_SSILNSP_5MajorE0ELSR_0ELNSP_7ScaleInE1ELSS_1EEEEEENS4_6LayoutISD_NS5_IJSC_NSA_ILi0EEESW_EEEEENS5_IJNS4_10UnderscoreESZ_SZ_EEEEENS4_13SM90_TMA_LOADENS4_14ComposedLayoutINS4_7SwizzleILi3ELi4ELi3EEENS4_18smem_ptr_flag_bitsILi16EEENSV_INS5_IJNSA_ILi8EEENSA_ILi64EEEEEENS5_IJS19_SC_EEEEEEEvNS4_8identityENS4_23SM90_TMA_LOAD_MULTICASTES1D_vS1E_EENS_8epilogue10collective6detail29Sm90TmaWarpSpecializedAdapterINS1I_15DefaultEpilogueISK_SL_SL_NS1H_6thread17LinearCombinationISK_Li1EffLNS1M_9ScaleType4KindE0ELNS_15FloatRoundStyleE2ESK_EENS1_15EpilogueDefaultEEEEEvvEEEEvNT_6ParamsE)
	.align		4
        /*000c*/ 	.word	index@(__assertfail)
	.align		4
        /*0010*/ 	.word	0x00000000
	.align		4
        /*0014*/ 	.word	0xfffffffe
	.align		4
        /*0018*/ 	.word	0x00000000
	.align		4
        /*001c*/ 	.word	0xfffffffd
	.align		4
        /*0020*/ 	.word	0x00000000
	.align		4
        /*0024*/ 	.word	0xfffffffc


//--------------------- .nv.constant4             --------------------------
	.section	.nv.constant4,"a",@progbits
	.align	8
	.align		8
.nv.constant4:
        /*0000*/ 	.dword	__assertfail
	.align		8
        /*0008*/ 	.dword	__unnamed_1
	.align		8
        /*0010*/ 	.dword	_ZN39_INTERNAL_de92775b_4_k_cu_09d51dcb_85024cuda3std3__45__cpo5beginE
	.align		8
        /*0018*/ 	.dword	_ZN39_INTERNAL_de92775b_4_k_cu_09d51dcb_85024cuda3std3__45__cpo3endE
	.align		8
        /*0020*/ 	.dword	_ZN39_INTERNAL_de92775b_4_k_cu_09d51dcb_85024cuda3std3__45__cpo6cbeginE
	.align		8
        /*0028*/ 	.dword	_ZN39_INTERNAL_de92775b_4_k_cu_09d51dcb_85024cuda3std3__45__cpo4cendE
	.align		8
        /*0030*/ 	.dword	_ZN39_INTERNAL_de92775b_4_k_cu_09d51dcb_85024cuda3std3__441_GLOBAL__N__de92775b_4_k_cu_09d51dcb_85026ignoreE
	.align		8
        /*0038*/ 	.dword	_ZN39_INTERNAL_de92775b_4_k_cu_09d51dcb_85024cuda3std3__419piecewise_constructE
	.align		8
        /*0040*/ 	.dword	_ZN39_INTERNAL_de92775b_4_k_cu_09d51dcb_85024cuda3std3__48in_placeE
	.align		8
        /*0048*/ 	.dword	_ZN39_INTERNAL_de92775b_4_k_cu_09d51dcb_85024cuda3std6ranges3__45__cpo4swapE
	.align		8
        /*0050*/ 	.dword	_ZN39_INTERNAL_de92775b_4_k_cu_09d51dcb_85024cuda3std6ranges3__45__cpo9iter_moveE
	.align		8
        /*0058*/ 	.dword	_ZN39_INTERNAL_de92775b_4_k_cu_09d51dcb_85024cute7productE
	.align		8
        /*0060*/ 	.dword	_ZN39_INTERNAL_de92775b_4_k_cu_09d51dcb_85024cute1_E
	.align		8
        /*0068*/ 	.dword	$str$22
	.align		8
        /*0070*/ 	.dword	$str$23


//--------------------- .text._ZN7cutlass13device_kernelINS_4gemm6kernel13GemmUniversalIN4cute5tupleIJiiiiEEENS1_10collective13CollectiveMmaINS1_34MainloopSm90TmaGmmaWarpSpecializedILi2ENS5_IJNS4_1CILi2EEENSA_ILi1EEESC_EEENS1_35KernelTmaWarpSpecializedCooperativeEEENS5_IJNSA_ILi384EEENSA_ILi16EEENSA_ILi128EEEEEENS_6half_tENS5_IJlSC_lEEESK_SL_NS4_8TiledMMAINS4_8MMA_AtomIJNS4_4SM904GMMA25MMA_64x16x16_F32F16F16_SSILNSP_5MajorE0ELSR_0ELNSP_7ScaleInE1ELSS_1EEEEEENS4_6LayoutISD_NS5_IJSC_NSA_ILi0EEESW_EEEEENS5_IJNS4_10UnderscoreESZ_SZ_EEEEENS4_13SM90_TMA_LOADENS4_14ComposedLayoutINS4_7SwizzleILi3ELi4ELi3EEENS4_18smem_ptr_flag_bitsILi16EEENSV_INS5_IJNSA_ILi8EEENSA_ILi64EEEEEENS5_IJS19_SC_EEEEEEEvNS4_8identityENS4_23SM90_TMA_LOAD_MULTICASTES1D_vS1E_EENS_8epilogue10collective6detail29Sm90TmaWarpSpecializedAdapterINS1I_15DefaultEpilogueISK_SL_SL_NS1H_6thread17LinearCombinationISK_Li1EffLNS1M_9ScaleType4KindE0ELNS_15FloatRoundStyleE2ESK_EENS1_15EpilogueDefaultEEEEEvvEEEEvNT_6ParamsE --------------------------
	.section	.text._ZN7cutlass13device_kernelINS_4gemm6kernel13GemmUniversalIN4cute5tupleIJiiiiEEENS1_10collective13CollectiveMmaINS1_34MainloopSm90TmaGmmaWarpSpecializedILi2ENS5_IJNS4_1CILi2EEENSA_ILi1EEESC_EEENS1_35KernelTmaWarpSpecializedCooperativeEEENS5_IJNSA_ILi384EEENSA_ILi16EEENSA_ILi128EEEEEENS_6half_tENS5_IJlSC_lEEESK_SL_NS4_8TiledMMAINS4_8MMA_AtomIJNS4_4SM904GMMA25MMA_64x16x16_F32F16F16_SSILNSP_5MajorE0ELSR_0ELNSP_7ScaleInE1ELSS_1EEEEEENS4_6LayoutISD_NS5_IJSC_NSA_ILi0EEESW_EEEEENS5_IJNS4_10UnderscoreESZ_SZ_EEEEENS4_13SM90_TMA_LOADENS4_14ComposedLayoutINS4_7SwizzleILi3ELi4ELi3EEENS4_18smem_ptr_flag_bitsILi16EEENSV_INS5_IJNSA_ILi8EEENSA_ILi64EEEEEENS5_IJS19_SC_EEEEEEEvNS4_8identityENS4_23SM90_TMA_LOAD_MULTICASTES1D_vS1E_EENS_8epilogue10collective6detail29Sm90TmaWarpSpecializedAdapterINS1I_15DefaultEpilogueISK_SL_SL_NS1H_6thread17LinearCombinationISK_Li1EffLNS1M_9ScaleType4KindE0ELNS_15FloatRoundStyleE2ESK_EENS1_15EpilogueDefaultEEEEEvvEEEEvNT_6ParamsE,"ax",@progbits
	.align	128
.text._ZN7cutlass13device_kernelINS_4gemm6kernel13GemmUniversalIN4cute5tupleIJiiiiEEENS1_10collective13CollectiveMmaINS1_34MainloopSm90TmaGmmaWarpSpecializedILi2ENS5_IJNS4_1CILi2EEENSA_ILi1EEESC_EEENS1_35KernelTmaWarpSpecializedCooperativeEEENS5_IJNSA_ILi384EEENSA_ILi16EEENSA_ILi128EEEEEENS_6half_tENS5_IJlSC_lEEESK_SL_NS4_8TiledMMAINS4_8MMA_AtomIJNS4_4SM904GMMA25MMA_64x16x16_F32F16F16_SSILNSP_5MajorE0ELSR_0ELNSP_7ScaleInE1ELSS_1EEEEEENS4_6LayoutISD_NS5_IJSC_NSA_ILi0EEESW_EEEEENS5_IJNS4_10UnderscoreESZ_SZ_EEEEENS4_13SM90_TMA_LOADENS4_14ComposedLayoutINS4_7SwizzleILi3ELi4ELi3EEENS4_18smem_ptr_flag_bitsILi16EEENSV_INS5_IJNSA_ILi8EEENSA_ILi64EEEEEENS5_IJS19_SC_EEEEEEEvNS4_8identityENS4_23SM90_TMA_LOAD_MULTICASTES1D_vS1E_EENS_8epilogue10collective6detail29Sm90TmaWarpSpecializedAdapterINS1I_15DefaultEpilogueISK_SL_SL_NS1H_6thread17LinearCombinationISK_Li1EffLNS1M_9ScaleType4KindE0ELNS_15FloatRoundStyleE2ESK_EENS1_15EpilogueDefaultEEEEEvvEEEEvNT_6ParamsE:
        .type           _ZN7cutlass13device_kernelINS_4gemm6kernel13GemmUniversalIN4cute5tupleIJiiiiEEENS1_10collective13CollectiveMmaINS1_34MainloopSm90TmaGmmaWarpSpecializedILi2ENS5_IJNS4_1CILi2EEENSA_ILi1EEESC_EEENS1_35KernelTmaWarpSpecializedCooperativeEEENS5_IJNSA_ILi384EEENSA_ILi16EEENSA_ILi128EEEEEENS_6half_tENS5_IJlSC_lEEESK_SL_NS4_8TiledMMAINS4_8MMA_AtomIJNS4_4SM904GMMA25MMA_64x16x16_F32F16F16_SSILNSP_5MajorE0ELSR_0ELNSP_7ScaleInE1ELSS_1EEEEEENS4_6LayoutISD_NS5_IJSC_NSA_ILi0EEESW_EEEEENS5_IJNS4_10UnderscoreESZ_SZ_EEEEENS4_13SM90_TMA_LOADENS4_14ComposedLayoutINS4_7SwizzleILi3ELi4ELi3EEENS4_18smem_ptr_flag_bitsILi16EEENSV_INS5_IJNSA_ILi8EEENSA_ILi64EEEEEENS5_IJS19_SC_EEEEEEEvNS4_8identityENS4_23SM90_TMA_LOAD_MULTICASTES1D_vS1E_EENS_8epilogue10collective6detail29Sm90TmaWarpSpecializedAdapterINS1I_15DefaultEpilogueISK_SL_SL_NS1H_6thread17LinearCombinationISK_Li1EffLNS1M_9ScaleType4KindE0ELNS_15FloatRoundStyleE2ESK_EENS1_15EpilogueDefaultEEEEEvvEEEEvNT_6ParamsE,@function
        .size           _ZN7cutlass13device_kernelINS_4gemm6kernel13GemmUniversalIN4cute5tupleIJiiiiEEENS1_10collective13CollectiveMmaINS1_34MainloopSm90TmaGmmaWarpSpecializedILi2ENS5_IJNS4_1CILi2EEENSA_ILi1EEESC_EEENS1_35KernelTmaWarpSpecializedCooperativeEEENS5_IJNSA_ILi384EEENSA_ILi16EEENSA_ILi128EEEEEENS_6half_tENS5_IJlSC_lEEESK_SL_NS4_8TiledMMAINS4_8MMA_AtomIJNS4_4SM904GMMA25MMA_64x16x16_F32F16F16_SSILNSP_5MajorE0ELSR_0ELNSP_7ScaleInE1ELSS_1EEEEEENS4_6LayoutISD_NS5_IJSC_NSA_ILi0EEESW_EEEEENS5_IJNS4_10UnderscoreESZ_SZ_EEEEENS4_13SM90_TMA_LOADENS4_14ComposedLayoutINS4_7SwizzleILi3ELi4ELi3EEENS4_18smem_ptr_flag_bitsILi16EEENSV_INS5_IJNSA_ILi8EEENSA_ILi64EEEEEENS5_IJS19_SC_EEEEEEEvNS4_8identityENS4_23SM90_TMA_LOAD_MULTICASTES1D_vS1E_EENS_8epilogue10collective6detail29Sm90TmaWarpSpecializedAdapterINS1I_15DefaultEpilogueISK_SL_SL_NS1H_6thread17LinearCombinationISK_Li1EffLNS1M_9ScaleType4KindE0ELNS_15FloatRoundStyleE2ESK_EENS1_15EpilogueDefaultEEEEEvvEEEEvNT_6ParamsE,(.L_x_105 - _ZN7cutlass13device_kernelINS_4gemm6kernel13GemmUniversalIN4cute5tupleIJiiiiEEENS1_10collective13CollectiveMmaINS1_34MainloopSm90TmaGmmaWarpSpecializedILi2ENS5_IJNS4_1CILi2EEENSA_ILi1EEESC_EEENS1_35KernelTmaWarpSpecializedCooperativeEEENS5_IJNSA_ILi384EEENSA_ILi16EEENSA_ILi128EEEEEENS_6half_tENS5_IJlSC_lEEESK_SL_NS4_8TiledMMAINS4_8MMA_AtomIJNS4_4SM904GMMA25MMA_64x16x16_F32F16F16_SSILNSP_5MajorE0ELSR_0ELNSP_7ScaleInE1ELSS_1EEEEEENS4_6LayoutISD_NS5_IJSC_NSA_ILi0EEESW_EEEEENS5_IJNS4_10UnderscoreESZ_SZ_EEEEENS4_13SM90_TMA_LOADENS4_14ComposedLayoutINS4_7SwizzleILi3ELi4ELi3EEENS4_18smem_ptr_flag_bitsILi16EEENSV_INS5_IJNSA_ILi8EEENSA_ILi64EEEEEENS5_IJS19_SC_EEEEEEEvNS4_8identityENS4_23SM90_TMA_LOAD_MULTICASTES1D_vS1E_EENS_8epilogue10collective6detail29Sm90TmaWarpSpecializedAdapterINS1I_15DefaultEpilogueISK_SL_SL_NS1H_6thread17LinearCombinationISK_Li1EffLNS1M_9ScaleType4KindE0ELNS_15FloatRoundStyleE2ESK_EENS1_15EpilogueDefaultEEEEEvvEEEEvNT_6ParamsE)
        .other          _ZN7cutlass13device_kernelINS_4gemm6kernel13GemmUniversalIN4cute5tupleIJiiiiEEENS1_10collective13CollectiveMmaINS1_34MainloopSm90TmaGmmaWarpSpecializedILi2ENS5_IJNS4_1CILi2EEENSA_ILi1EEESC_EEENS1_35KernelTmaWarpSpecializedCooperativeEEENS5_IJNSA_ILi384EEENSA_ILi16EEENSA_ILi128EEEEEENS_6half_tENS5_IJlSC_lEEESK_SL_NS4_8TiledMMAINS4_8MMA_AtomIJNS4_4SM904GMMA25MMA_64x16x16_F32F16F16_SSILNSP_5MajorE0ELSR_0ELNSP_7ScaleInE1ELSS_1EEEEEENS4_6LayoutISD_NS5_IJSC_NSA_ILi0EEESW_EEEEENS5_IJNS4_10UnderscoreESZ_SZ_EEEEENS4_13SM90_TMA_LOADENS4_14ComposedLayoutINS4_7SwizzleILi3ELi4ELi3EEENS4_18smem_ptr_flag_bitsILi16EEENSV_INS5_IJNSA_ILi8EEENSA_ILi64EEEEEENS5_IJS19_SC_EEEEEEEvNS4_8identityENS4_23SM90_TMA_LOAD_MULTICASTES1D_vS1E_EENS_8epilogue10collective6detail29Sm90TmaWarpSpecializedAdapterINS1I_15DefaultEpilogueISK_SL_SL_NS1H_6thread17LinearCombinationISK_Li1EffLNS1M_9ScaleType4KindE0ELNS_15FloatRoundStyleE2ESK_EENS1_15EpilogueDefaultEEEEEvvEEEEvNT_6ParamsE,@"STO_CUDA_ENTRY STV_DEFAULT"
_ZN7cutlass13device_kernelINS_4gemm6kernel13GemmUniversalIN4cute5tupleIJiiiiEEENS1_10collective13CollectiveMmaINS1_34MainloopSm90TmaGmmaWarpSpecializedILi2ENS5_IJNS4_1CILi2EEENSA_ILi1EEESC_EEENS1_35KernelTmaWarpSpecializedCooperativeEEENS5_IJNSA_ILi384EEENSA_ILi16EEENSA_ILi128EEEEEENS_6half_tENS5_IJlSC_lEEESK_SL_NS4_8TiledMMAINS4_8MMA_AtomIJNS4_4SM904GMMA25MMA_64x16x16_F32F16F16_SSILNSP_5MajorE0ELSR_0ELNSP_7ScaleInE1ELSS_1EEEEEENS4_6LayoutISD_NS5_IJSC_NSA_ILi0EEESW_EEEEENS5_IJNS4_10UnderscoreESZ_SZ_EEEEENS4_13SM90_TMA_LOADENS4_14ComposedLayoutINS4_7SwizzleILi3ELi4ELi3EEENS4_18smem_ptr_flag_bitsILi16EEENSV_INS5_IJNSA_ILi8EEENSA_ILi64EEEEEENS5_IJS19_SC_EEEEEEEvNS4_8identityENS4_23SM90_TMA_LOAD_MULTICASTES1D_vS1E_EENS_8epilogue10collective6detail29Sm90TmaWarpSpecializedAdapterINS1I_15DefaultEpilogueISK_SL_SL_NS1H_6thread17LinearCombinationISK_Li1EffLNS1M_9ScaleType4KindE0ELNS_15FloatRoundStyleE2ESK_EENS1_15EpilogueDefaultEEEEEvvEEEEvNT_6ParamsE:
[----:B------:R-:W0:Y:S01]  /*0000*/  LDC R1, c[0x0][0x28] ;  /* 0x00000a00ff017b82 */ /* 0x000e220000000800 */
[----:B------:R-:W1:Y:S01]  /*0010*/  S2R R18, SR_TID.X ;  /* 0x0000000000127919 */ /* 0x000e620000002100 */
[----:B------:R-:W-:Y:S01]  /*0020*/  ELECT P0, URZ, PT ;  /* 0x00000000003f782f */ /* 0x000fe20003800000 */
[----:B------:R-:W-:Y:S01]  /*0030*/  BSSY B0, `(.L_x_0) ;  /* 0x000000f000007945 */ /* 0x000fe20003800000 */
[--C-:B-1----:R-:W-:Y:S02]  /*0040*/  SHF.R.U32.HI R0, RZ, 0x5, R18.reuse ;  /* 0x00000005ff007819 */ /* 0x102fe40000011612 */
[----:B------:R-:W-:-:S03]  /*0050*/  SHF.R.U32.HI R3, RZ, 0x7, R18 ;  /* 0x00000007ff037819 */ /* 0x000fc60000011612 */
[----:B------:R-:W1:Y:S04]  /*0060*/  SHFL.IDX PT, R2, R0, RZ, 0x1f ;  /* 0x00001fff00027589 */ /* 0x000e6800000e0000 */
[----:B------:R2:W3:Y:S01]  /*0070*/  SHFL.IDX PT, R5, R3, RZ, 0x1f ;  /* 0x00001fff03057589 */ /* 0x0004e200000e0000 */
[----:B-1----:R-:W-:-:S13]  /*0080*/  ISETP.NE.OR P0, PT, R2, RZ, !P0 ;  /* 0x000000ff0200720c */ /* 0x002fda0004705670 */
[----:B0-23--:R-:W-:Y:S05]  /*0090*/  @P0 BRA `(.L_x_1) ;  /* 0x0000000000200947 */ /* 0x00dfea0003800000 */
[----:B------:R-:W-:Y:S02]  /*00a0*/  ULDC.64 UR4, c[0x0][0x198] ;  /* 0x0000660000047ab9 */ /* 0x000fe40000000a00 */
[----:B------:R-:W-:Y:S02]  /*00b0*/  UIADD3 UR6, UP0, UR4, 0xf0, URZ ;  /* 0x000000f004067890 */ /* 0x000fe4000ff1e03f */
[----:B------:R-:W-:Y:S02]  /*00c0*/  UIADD3 UR4, UP1, UR4, 0x1f0, URZ ;  /* 0x000001f004047890 */ /* 0x000fe4000ff3e03f */
[----:B------:R-:W-:Y:S02]  /*00d0*/  UIADD3.X UR7, URZ, UR5, URZ, UP0, !UPT ;  /* 0x000000053f077290 */ /* 0x000fe400087fe43f */
[----:B------:R-:W-:-:S07]  /*00e0*/  UIADD3.X UR5, URZ, UR5, URZ, UP1, !UPT ;  /* 0x000000053f057290 */ /* 0x000fce0008ffe43f */
[----:B------:R0:W-:Y:S02]  /*00f0*/  UTMACCTL.PF [UR6] ;  /* 0x00000000060079b9 */ /* 0x0001e40008040000 */
[----:B------:R0:W-:Y:S02]  /*0100*/  UTMACCTL.PF [UR4] ;  /* 0x00000000040079b9 */ /* 0x0001e40008040000 */
[----:B0-----:R-:W-:Y:S01]  /*0110*/  NOP ;  /* 0x0000000000007918 */ /* 0x001fe20000000000 */
.L_x_1:
[----:B------:R-:W-:Y:S05]  /*0120*/  BSYNC B0 ;  /* 0x0000000000007941 */ /* 0x000fea0003800000 */
.L_x_0:
[----:B------:R-:W0:Y:S02]  /*0130*/  SHFL.IDX PT, R3, R0, RZ, 0x1f ;  /* 0x00001fff00037589 */ /* 0x000e2400000e0000 */
[----:B0-----:R-:W-:-:S13]  /*0140*/  ISETP.NE.AND P0, PT, R3, RZ, PT ;  /* 0x000000ff0300720c */ /* 0x001fda0003f05270 */
[----:B------:R-:W-:Y:S05]  /*0150*/  @P0 BRA `(.L_x_2) ;  /* 0x0000000000480947 */ /* 0x000fea0003800000 */
[----:B------:R-:W0:Y:S01]  /*0160*/  S2UR UR8, SR_CgaCtaId ;  /* 0x00000000000879c3 */ /* 0x000e220000008800 */
[----:B------:R-:W-:Y:S01]  /*0170*/  UMOV UR4, 0x400 ;  /* 0x0000040000047882 */ /* 0x000fe20000000000 */
[----:B------:R-:W-:Y:S01]  /*0180*/  UMOV UR5, 0x1 ;  /* 0x0000000100057882 */ /* 0x000fe20000000000 */
[----:B------:R-:W-:Y:S01]  /*0190*/  UMOV UR6, 0x4 ;  /* 0x0000000400067882 */ /* 0x000fe20000000000 */
[----:B------:R-:W-:Y:S01]  /*01a0*/  ELECT P0, URZ, PT ;  /* 0x00000000003f782f */ /* 0x000fe20003800000 */
[----:B------:R-:W-:-:S04]  /*01b0*/  UIADD3 UR6, -UR6, 0x100000, URZ ;  /* 0x0010000006067890 */ /* 0x000fc8000fffe13f */
[----:B------:R-:W-:Y:S02]  /*01c0*/  USHF.L.U32 UR7, UR6, 0xb, URZ ;  /* 0x0000000b06077899 */ /* 0x000fe4000800063f */
[----:B------:R-:W-:Y:S02]  /*01d0*/  USHF.L.U32 UR6, UR6, 0x1, URZ ;  /* 0x0000000106067899 */ /* 0x000fe4000800063f */
[----:B0-----:R-:W-:Y:S02]  /*01e0*/  ULEA UR8, UR8, UR4, 0x18 ;  /* 0x0000000408087291 */ /* 0x001fe4000f8ec03f */
[----:B------:R-:W-:-:S04]  /*01f0*/  UIADD3 UR4, -UR5, 0x100000, URZ ;  /* 0x0010000005047890 */ /* 0x000fc8000fffe13f */
[----:B------:R-:W-:Y:S02]  /*0200*/  USHF.L.U32 UR5, UR4, 0xb, URZ ;  /* 0x0000000b04057899 */ /* 0x000fe4000800063f */
[----:B------:R-:W-:Y:S01]  /*0210*/  USHF.L.U32 UR4, UR4, 0x1, URZ ;  /* 0x0000000104047899 */ /* 0x000fe2000800063f */
[----:B------:R-:W0:Y:S11]  /*0220*/  FENCE.VIEW.ASYNC.S ;  /* 0x00000000000073c6 */ /* 0x000e360000000000 */
[----:B0-----:R0:W1:Y:S01]  /*0230*/  SYNCS.EXCH.64 URZ, [UR8], UR4 ;  /* 0x00000004083f75b2 */ /* 0x0010620008000100 */
[----:B------:R0:W2:Y:S01]  /*0240*/  SYNCS.EXCH.64 URZ, [UR8+0x10], UR6 ;  /* 0x00001006083f75b2 */ /* 0x0000a20008000100 */
[----:B------:R0:W3:Y:S01]  /*0250*/  SYNCS.EXCH.64 URZ, [UR8+0x8], UR4 ;  /* 0x00000804083f75b2 */ /* 0x0000e20008000100 */
[----:B------:R0:W4:Y:S01]  /*0260*/  SYNCS.EXCH.64 URZ, [UR8+0x18], UR6 ;  /* 0x00001806083f75b2 */ /* 0x0001220008000100 */
[----:B------:R-:W-:Y:S01]  /*0270*/  NOP ;  /* 0x0000000000007918 */ /* 0x000fe20000000000 */
.L_x_2:
[----:B------:R-:W-:Y:S01]  /*0280*/  SHF.R.S32.HI R7, RZ, 0x1f, R18 ;  /* 0x0000001fff077819 */ /* 0x000fe20000011412 */
[----:B------:R-:W5:Y:S01]  /*0290*/  SHFL.IDX PT, R0, R0, RZ, 0x1f ;  /* 0x00001fff00007589 */ /* 0x000f6200000e0000 */
[----:B0-----:R-:W0:Y:S01]  /*02a0*/  S2UR UR8, SR_CTAID.X ;  /* 0x00000000000879c3 */ /* 0x001e220000002500 */
[----:B------:R-:W-:Y:S02]  /*02b0*/  ELECT P0, URZ, PT ;  /* 0x00000000003f782f */ /* 0x000fe40003800000 */
[----:B------:R-:W-:Y:S01]  /*02c0*/  LEA.HI R7, R7, R18, RZ, 0x7 ;  /* 0x0000001207077211 */ /* 0x000fe200078f38ff */
[----:B------:R-:W1:Y:S01]  /*02d0*/  S2R R4, SR_CTAID.Y ;  /* 0x0000000000047919 */ /* 0x000e620000002600 */
[----:B------:R-:W-:Y:S01]  /*02e0*/  SHF.R.S32.HI R8, RZ, 0x1f, R3 ;  /* 0x0000001fff087819 */ /* 0x000fe20000011403 */
[----:B------:R-:W-:Y:S01]  /*02f0*/  ULDC UR4, c[0x0][0x150] ;  /* 0x0000540000047ab9 */ /* 0x000fe20000000800 */
[----:B------:R-:W-:Y:S01]  /*0300*/  LOP3.LUT R7, R7, 0xffffff80, RZ, 0xc0, !PT ;  /* 0xffffff8007077812 */ /* 0x000fe200078ec0ff */
[----:B------:R-:W-:Y:S01]  /*0310*/  NOP ;  /* 0x0000000000007918 */ /* 0x000fe20000000000 */
[----:B------:R-:W-:Y:S01]  /*0320*/  LEA.HI R8, R8, R3, RZ, 0x2 ;  /* 0x0000000308087211 */ /* 0x000fe200078f10ff */
[----:B------:R-:W2:Y:S01]  /*0330*/  LDC R10, c[0x0][0x144] ;  /* 0x00005100ff0a7b82 */ /* 0x000ea20000000800 */
[----:B------:R-:W-:Y:S01]  /*0340*/  NOP ;  /* 0x0000000000007918 */ /* 0x000fe20000000000 */
[----:B------:R-:W-:Y:S01]  /*0350*/  IMAD.IADD R6, R18, 0x1, -R7 ;  /* 0x0000000112067824 */ /* 0x000fe200078e0a07 */
[----:B------:R-:W-:Y:S01]  /*0360*/  LOP3.LUT R8, R8, 0x3ffffffc, RZ, 0xc0, !PT ;  /* 0x3ffffffc08087812 */ /* 0x000fe200078ec0ff */
[----:B------:R-:W-:Y:S01]  /*0370*/  IMAD.MOV.U32 R23, RZ, RZ, 0x1 ;  /* 0x00000001ff177424 */ /* 0x000fe200078e00ff */
[----:B------:R-:W-:-:S02]  /*0380*/  ISETP.NE.AND P3, PT, R5, RZ, PT ;  /* 0x000000ff0500720c */ /* 0x000fc40003f65270 */
[----:B------:R-:W-:Y:S01]  /*0390*/  SHF.R.S32.HI R7, RZ, 0x1f, R6 ;  /* 0x0000001fff077819 */ /* 0x000fe20000011406 */
[----:B------:R-:W-:Y:S01]  /*03a0*/  IMAD.IADD R8, R3, 0x1, -R8 ;  /* 0x0000000103087824 */ /* 0x000fe200078e0a08 */
[----:B------:R-:W3:Y:S02]  /*03b0*/  LDC R13, c[0x0][0x140] ;  /* 0x00005000ff0d7b82 */ /* 0x000ee40000000800 */
[----:B------:R-:W-:Y:S02]  /*03c0*/  LEA.HI R7, R7, R6, RZ, 0x3 ;  /* 0x0000000607077211 */ /* 0x000fe400078f18ff */
[----:B-----5:R-:W-:Y:S02]  /*03d0*/  ISETP.NE.OR P0, PT, R0, RZ, !P0 ;  /* 0x000000ff0000720c */ /* 0x020fe40004705670 */
[--C-:B------:R-:W-:Y:S02]  /*03e0*/  SHF.R.S32.HI R0, RZ, 0x3, R7.reuse ;  /* 0x00000003ff007819 */ /* 0x100fe40000011407 */
[----:B------:R-:W-:-:S02]  /*03f0*/  SHF.R.S32.HI R7, RZ, 0x1f, R7 ;  /* 0x0000001fff077819 */ /* 0x000fc40000011407 */
[----:B0-----:R-:W-:Y:S02]  /*0400*/  I2FP.F32.U32 R9, UR8 ;  /* 0x0000000800097c45 */ /* 0x001fe40008201000 */
[----:B------:R-:W-:-:S03]  /*0410*/  LEA.HI R7, R7, R0, RZ, 0x2 ;  /* 0x0000000007077211 */ /* 0x000fc600078f10ff */
[----:B------:R-:W-:Y:S01]  /*0420*/  FMUL R9, R9, UR4 ;  /* 0x0000000409097c20 */ /* 0x000fe20008400000 */
[----:B------:R-:W-:Y:S01]  /*0430*/  LOP3.LUT R7, R7, 0xfffffffc, RZ, 0xc0, !PT ;  /* 0xfffffffc07077812 */ /* 0x000fe200078ec0ff */
[----:B------:R-:W-:Y:S01]  /*0440*/  VOTEU.ALL UP0, P0 ;  /* 0x00000000003f7886 */ /* 0x000fe20000000000 */
[----:B-1----:R-:W-:Y:S01]  /*0450*/  I2FP.F32.U32 R3, R4 ;  /* 0x0000000400037245 */ /* 0x002fe20000201000 */
[----:B------:R-:W-:Y:S01]  /*0460*/  ULDC UR4, c[0x0][0x154] ;  /* 0x0000550000047ab9 */ /* 0x000fe20000000800 */
[----:B------:R-:W-:Y:S01]  /*0470*/  VOTEU.ALL UP1, P0 ;  /* 0x00000000003f7886 */ /* 0x000fe20000020000 */
[----:B------:R-:W0:Y:S01]  /*0480*/  F2I.U32.TRUNC.NTZ R9, R9 ;  /* 0x0000000900097305 */ /* 0x000e22000020f000 */
[----:B------:R-:W-:Y:S01]  /*0490*/  IMAD.IADD R7, R0, 0x1, -R7 ;  /* 0x0000000100077824 */ /* 0x000fe200078e0a07 */
[----:B------:R-:W1:Y:S01]  /*04a0*/  @!UP0 S2UR UR7, SR_CgaCtaId ;  /* 0x00000000000789c3 */ /* 0x000e620000008800 */
[----:B------:R-:W-:Y:S01]  /*04b0*/  FMUL R12, R3, UR4 ;  /* 0x00000004030c7c20 */ /* 0x000fe20008400000 */
[----:B------:R-:W-:Y:S01]  /*04c0*/  UMOV UR4, 0x20 ;  /* 0x0000002000047882 */ /* 0x000fe20000000000 */
[----:B------:R-:W-:Y:S01]  /*04d0*/  IMAD R8, R8, 0x4, R7 ;  /* 0x0000000408087824 */ /* 0x000fe200078e0207 */
[----:B------:R-:W-:Y:S01]  /*04e0*/  @!UP0 UMOV UR6, 0x400 ;  /* 0x0000040000068882 */ /* 0x000fe20000000000 */
[----:B------:R-:W-:-:S04]  /*04f0*/  @!UP0 UIADD3 UR4, -UR4, 0x100000, URZ ;  /* 0x0010000004048890 */ /* 0x000fc8000fffe13f */
[----:B------:R-:W-:Y:S02]  /*0500*/  @!UP0 USHF.L.U32 UR5, UR4, 0xb, URZ ;  /* 0x0000000b04058899 */ /* 0x000fe4000800063f */
[----:B------:R-:W-:Y:S01]  /*0510*/  @!UP0 USHF.L.U32 UR4, UR4, 0x1, URZ ;  /* 0x0000000104048899 */ /* 0x000fe2000800063f */
[----:B---3--:R-:W-:Y:S01]  /*0520*/  ISETP.EQ.U32.AND P2, PT, R13, 0x1, PT ;  /* 0x000000010d00780c */ /* 0x008fe20003f42070 */
[----:B------:R-:W3:Y:S01]  /*0530*/  F2I.U32.TRUNC.NTZ R12, R12 ;  /* 0x0000000c000c7305 */ /* 0x000ee2000020f000 */
[----:B------:R-:W-:Y:S01]  /*0540*/  LEA.HI R0, R8, R8, RZ, 0x1 ;  /* 0x0000000808007211 */ /* 0x000fe200078f08ff */
[----:B------:R-:W5:Y:S03]  /*0550*/  LDC R7, c[0x0][0x148] ;  /* 0x00005200ff077b82 */ /* 0x000f660000000800 */
[----:B------:R-:W-:Y:S01]  /*0560*/  LOP3.LUT R11, R0, 0xfffffffe, RZ, 0xc0, !PT ;  /* 0xfffffffe000b7812 */ /* 0x000fe200078ec0ff */
[----:B0-----:R-:W-:Y:S01]  /*0570*/  IMAD.MOV R15, RZ, RZ, -R9 ;  /* 0x000000ffff0f7224 */ /* 0x001fe200078e0a09 */
[----:B------:R-:W-:-:S03]  /*0580*/  SHF.R.S32.HI R9, RZ, 0x1f, R2 ;  /* 0x0000001fff097819 */ /* 0x000fc60000011402 */
[----:B--2---:R-:W-:Y:S01]  /*0590*/  IMAD R3, R10, R15, UR8 ;  /* 0x000000080a037e24 */ /* 0x004fe2000f8e020f */
[----:B------:R-:W-:Y:S01]  /*05a0*/  LEA.HI R9, R9, R2, RZ, 0x2 ;  /* 0x0000000209097211 */ /* 0x000fe200078f10ff */
[C---:B------:R-:W-:Y:S02]  /*05b0*/  IMAD.IADD R0, R8.reuse, 0x1, -R11 ;  /* 0x0000000108007824 */ /* 0x040fe400078e0a0b */
[----:B------:R-:W-:Y:S01]  /*05c0*/  IMAD.SHL.U32 R11, R8, 0x4, RZ ;  /* 0x00000004080b7824 */ /* 0x000fe200078e00ff */
[----:B------:R-:W-:Y:S01]  /*05d0*/  LOP3.LUT R9, R9, 0xfffffffc, RZ, 0xc0, !PT ;  /* 0xfffffffc09097812 */ /* 0x000fe200078ec0ff */
[----:B---3--:R-:W-:Y:S01]  /*05e0*/  IMAD.MOV R24, RZ, RZ, -R12 ;  /* 0x000000ffff187224 */ /* 0x008fe200078e0a0c */
[----:B------:R-:W-:Y:S01]  /*05f0*/  ISETP.NE.AND P4, PT, R0, R3, PT ;  /* 0x000000030000720c */ /* 0x000fe20003f85270 */
[----:B-1----:R-:W-:Y:S01]  /*0600*/  @!UP0 ULEA UR6, UR7, UR6, 0x18 ;  /* 0x0000000607068291 */ /* 0x002fe2000f8ec03f */
[----:B------:R-:W-:Y:S01]  /*0610*/  LOP3.LUT R22, R8, 0xc, R11, 0x78, !PT ;  /* 0x0000000c08167812 */ /* 0x000fe200078e780b */
[----:B------:R-:W-:Y:S01]  /*0620*/  IMAD.IADD R0, R2, 0x1, -R9 ;  /* 0x0000000102007824 */ /* 0x000fe200078e0a09 */
[----:B------:R-:W-:Y:S01]  /*0630*/  VOTEU.ALL UP0, P0 ;  /* 0x00000000003f7886 */ /* 0x000fe20000000000 */
[----:B------:R-:W-:Y:S01]  /*0640*/  LOP3.LUT P0, RZ, R6, 0x7, RZ, 0xc0, !PT ;  /* 0x0000000706ff7812 */ /* 0x000fe2000780c0ff */
[----:B------:R-:W-:-:S02]  /*0650*/  VIADD R6, R5, 0xffffffff ;  /* 0xffffffff05067836 */ /* 0x000fc40000000000 */
[----:B------:R-:W-:Y:S01]  /*0660*/  ISETP.NE.AND P1, PT, R0, 0x3, PT ;  /* 0x000000030000780c */ /* 0x000fe20003f25270 */
[----:B-----5:R-:W-:Y:S01]  /*0670*/  IMAD R9, R7, R24, R4 ;  /* 0x0000001807097224 */ /* 0x020fe200078e0204 */
[----:B------:R-:W-:Y:S02]  /*0680*/  ISETP.LT.U32.AND P0, PT, R22, 0x2, !P0 ;  /* 0x000000021600780c */ /* 0x000fe40004701070 */
[----:B------:R-:W-:Y:S01]  /*0690*/  ISETP.EQ.OR P1, PT, R0, RZ, !P1 ;  /* 0x000000ff0000720c */ /* 0x000fe20004f22670 */
[----:B------:R-:W0:Y:S02]  /*06a0*/  FENCE.VIEW.ASYNC.S ;  /* 0x00000000000073c6 */ /* 0x000e240000000000 */
[----:B0-----:R0:W1:Y:S01]  /*06b0*/  @!UP0 SYNCS.EXCH.64 URZ, [UR6+0x30], UR4 ;  /* 0x00003004063f85b2 */ /* 0x0010620008000100 */
[----:B------:R-:W-:Y:S02]  /*06c0*/  @P4 LEA.HI R2, R22, R22, RZ, 0x1 ;  /* 0x0000001616024211 */ /* 0x000fe400078f08ff */
[----:B------:R-:W-:-:S02]  /*06d0*/  ISETP.EQ.AND P1, PT, R5, RZ, P1 ;  /* 0x000000ff0500720c */ /* 0x000fc40000f22270 */
[----:B------:R-:W-:Y:S02]  /*06e0*/  @P4 SHF.R.S32.HI R2, RZ, 0x1, R2 ;  /* 0x00000001ff024819 */ /* 0x000fe40000011402 */
[----:B------:R-:W-:Y:S02]  /*06f0*/  ISETP.GE.U32.AND P6, PT, R6, 0x2, PT ;  /* 0x000000020600780c */ /* 0x000fe40003fc6070 */
[----:B------:R-:W-:Y:S02]  /*0700*/  @P4 ISETP.NE.AND P5, PT, R2, R9, PT ;  /* 0x000000090200420c */ /* 0x000fe40003fa5270 */
[----:B------:R-:W-:Y:S02]  /*0710*/  SEL R2, RZ, 0x1, !P0 ;  /* 0x00000001ff027807 */ /* 0x000fe40004000000 */
[----:B------:R-:W-:Y:S02]  /*0720*/  @P4 SEL R23, RZ, 0x1, P5 ;  /* 0x00000001ff174807 */ /* 0x000fe40002800000 */
[----:B------:R-:W-:Y:S01]  /*0730*/  SEL R19, RZ, 0x1, !P1 ;  /* 0x00000001ff137807 */ /* 0x000fe20004800000 */
[----:B------:R0:W2:Y:S01]  /*0740*/  @!UP1 SYNCS.EXCH.64 URZ, [UR6+0x38], UR4 ;  /* 0x00003804063f95b2 */ /* 0x0000a20008000100 */
[----:B------:R-:W-:Y:S01]  /*0750*/  LOP3.LUT R23, R23, R2, RZ, 0xc0, !PT ;  /* 0x0000000217177212 */ /* 0x000fe200078ec0ff */
[----:B------:R-:W-:Y:S01]  /*0760*/  NOP ;  /* 0x0000000000007918 */ /* 0x000fe20000000000 */
[----:B------:R-:W-:Y:S01]  /*0770*/  SEL R19, R19, 0x2, P6 ;  /* 0x0000000213137807 */ /* 0x000fe20003000000 */
[----:B------:R-:W-:Y:S06]  /*0780*/  @!P2 BRA `(.L_x_3) ;  /* 0x000000000008a947 */ /* 0x000fec0003800000 */
[----:B-12-4-:R-:W-:Y:S01]  /*0790*/  UCGABAR_ARV ;  /* 0x00000000000079c7 */ /* 0x016fe20008000000 */
[----:B------:R-:W-:Y:S05]  /*07a0*/  BRA `(.L_x_4) ;  /* 0x0000000000047947 */ /* 0x000fea0003800000 */
.L_x_3:
[----:B-12-4-:R-:W-:Y:S01]  /*07b0*/  NOP ;  /* 0x0000000000007918 */ /* 0x016fe20000000000 */
.L_x_4:
[----:B------:R-:W1:Y:S01]  /*07c0*/  LDC R2, c[0x0][0x65c] ;  /* 0x00019700ff027b82 */ /* 0x000e620000000800 */
[----:B------:R-:W-:Y:S02]  /*07d0*/  IMAD.U32 R8, RZ, RZ, UR8 ;  /* 0x00000008ff087e24 */ /* 0x000fe4000f8e00ff */
[----:B------:R-:W-:Y:S01]  /*07e0*/  IMAD.MOV.U32 R9, RZ, RZ, RZ ;  /* 0x000000ffff097224 */ /* 0x000fe200078e00ff */
[----:B-1----:R-:W-:-:S04]  /*07f0*/  ISETP.NE.AND P1, PT, R2, 0x1, PT ;  /* 0x000000010200780c */ /* 0x002fc80003f25270 */
[----:B------:R-:W-:-:S09]  /*0800*/  P2R R5, PR, RZ, 0x2 ;  /* 0x00000002ff057803 */ /* 0x000fd20000000000 */
[----:B------:R-:W1:Y:S01]  /*0810*/  @P1 LDC R17, c[0x0][0x10] ;  /* 0x00000400ff111b82 */ /* 0x000e620000000800 */
[----:B------:R-:W-:Y:S02]  /*0820*/  @P1 IMAD.MOV.U32 R5, RZ, RZ, RZ ;  /* 0x000000ffff051224 */ /* 0x000fe400078e00ff */
[----:B------:R-:W-:-:S05]  /*0830*/  @P1 IMAD.MOV.U32 R13, RZ, RZ, RZ ;  /* 0x000000ffff0d1224 */ /* 0x000fca00078e00ff */
[----:B------:R-:W2:Y:S01]  /*0840*/  @!P1 LDC R11, c[0x0][0xc] ;  /* 0x00000300ff0b9b82 */ /* 0x000ea20000000800 */
[----:B-1----:R-:W-:-:S04]  /*0850*/  @P1 IMAD.WIDE.U32 R16, R17, UR8, R4 ;  /* 0x0000000811101c25 */ /* 0x002fc8000f8e0004 */
[----:B------:R-:W-:Y:S02]  /*0860*/  @P1 IMAD.IADD R17, R17, 0x1, R13 ;  /* 0x0000000111111824 */ /* 0x000fe400078e020d */
[----:B--2---:R-:W-:-:S04]  /*0870*/  @!P1 IMAD.WIDE.U32 R8, R4, R11, R8 ;  /* 0x0000000b04089225 */ /* 0x004fc800078e0008 */
[----:B------:R-:W-:Y:S02]  /*0880*/  @!P1 IMAD.MOV.U32 R16, RZ, RZ, R8 ;  /* 0x000000ffff109224 */ /* 0x000fe400078e0008 */
[----:B------:R-:W-:Y:S01]  /*0890*/  @!P1 IMAD.MOV.U32 R17, RZ, RZ, R9 ;  /* 0x000000ffff119224 */ /* 0x000fe200078e0009 */
[----:B------:R-:W-:Y:S06]  /*08a0*/  @!P2 BRA `(.L_x_5) ;  /* 0x00000000000ca947 */ /* 0x000fec0003800000 */
[----:B------:R-:W-:Y:S01]  /*08b0*/  UCGABAR_WAIT ;  /* 0x0000000000007dc7 */ /* 0x000fe20008000000 */
[----:B------:R-:W-:Y:S01]  /*08c0*/  CCTL.IVALL ;  /* 0x00000000ff00798f */ /* 0x000fe20002000000 */
[----:B------:R-:W-:Y:S05]  /*08d0*/  BRA `(.L_x_6) ;  /* 0x0000000000047947 */ /* 0x000fea0003800000 */
.L_x_5:
[----:B------:R-:W-:Y:S06]  /*08e0*/  BAR.SYNC.DEFER_BLOCKING 0x0 ;  /* 0x0000000000007b1d */ /* 0x000fec0000010000 */
.L_x_6:
[----:B------:R-:W-:Y:S05]  /*08f0*/  @!P3 BRA `(.L_x_7) ;  /* 0x0000004c0054b947 */ /* 0x000fea0003800000 */
[----:B------:R-:W-:-:S13]  /*0900*/  ISETP.GT.U32.AND P0, PT, R6, 0x1, PT ;  /* 0x000000010600780c */ /* 0x000fda0003f04070 */
[----:B0-----:R-:W-:Y:S05]  /*0910*/  @P0 EXIT ;  /* 0x000000000000094d */ /* 0x001fea0003800000 */
[----:B------:R-:W-:Y:S01]  /*0920*/  ULDC.64 UR4, c[0x0][0x650] ;  /* 0x0001940000047ab9 */ /* 0x000fe20000000a00 */
[----:B------:R-:W-:Y:S01]  /*0930*/  PRMT R0, RZ, 0x7610, R0 ;  /* 0x00007610ff007816 */ /* 0x000fe20000000000 */
[----:B------:R-:W-:Y:S01]  /*0940*/  IMAD.MOV.U32 R52, RZ, RZ, -0x1 ;  /* 0xffffffffff347424 */ /* 0x000fe200078e00ff */
[----:B------:R-:W-:Y:S01]  /*0950*/  ISETP.GE.U32.AND P0, PT, R16, UR4, PT ;  /* 0x0000000410007c0c */ /* 0x000fe2000bf06070 */
[----:B------:R-:W-:Y:S02]  /*0960*/  IMAD.MOV.U32 R53, RZ, RZ, -0x1 ;  /* 0xffffffffff357424 */ /* 0x000fe400078e00ff */
[----:B------:R-:W-:Y:S01]  /*0970*/  IMAD.MOV.U32 R51, RZ, RZ, -0x1 ;  /* 0xffffffffff337424 */ /* 0x000fe200078e00ff */
[----:B------:R-:W-:-:S13]  /*0980*/  ISETP.GE.U32.AND.EX P0, PT, R17, UR5, PT, P0 ;  /* 0x0000000511007c0c */ /* 0x000fda000bf06100 */
[----:B------:R-:W-:Y:S05]  /*0990*/  @P0 BRA `(.L_x_8) ;  /* 0x0000000400280947 */ /* 0x000fea0003800000 */
[----:B------:R-:W0:Y:S01]  /*09a0*/  LDC.64 R20, c[0x0][0x628] ;  /* 0x00018a00ff147b82 */ /* 0x000e220000000a00 */
[----:B------:R-:W-:Y:S02]  /*09b0*/  IMAD.MOV.U32 R8, RZ, RZ, R16 ;  /* 0x000000ffff087224 */ /* 0x000fe400078e0010 */
[----:B------:R-:W-:-:S05]  /*09c0*/  IMAD.MOV.U32 R9, RZ, RZ, R17 ;  /* 0x000000ffff097224 */ /* 0x000fca00078e0011 */
[----:B------:R-:W1:Y:S08]  /*09d0*/  LDC R0, c[0x0][0x630] ;  /* 0x00018c00ff007b82 */ /* 0x000e700000000800 */
[----:B------:R-:W2:Y:S01]  /*09e0*/  LDC.64 R26, c[0x0][0x620] ;  /* 0x00018800ff1a7b82 */ /* 0x000ea20000000a00 */
[----:B0-----:R-:W-:-:S04]  /*09f0*/  ISETP.NE.U32.AND P0, PT, R20, RZ, PT ;  /* 0x000000ff1400720c */ /* 0x001fc80003f05070 */
[----:B------:R-:W-:-:S13]  /*0a00*/  ISETP.NE.AND.EX P0, PT, R21, RZ, PT, P0 ;  /* 0x000000ff1500720c */ /* 0x000fda0003f05300 */
[----:B-12---:R-:W-:Y:S05]  /*0a10*/  @!P0 BRA `(.L_x_9) ;  /* 0x0000000000288947 */ /* 0x006fea0003800000 */
[----:B------:R-:W0:Y:S02]  /*0a20*/  LDC R13, c[0x0][0x634] ;  /* 0x00018d00ff0d7b82 */ /* 0x000e240000000800 */
[----:B0-----:R-:W-:-:S05]  /*0a30*/  IADD3 R13, P0, R16, R13, RZ ;  /* 0x0000000d100d7210 */ /* 0x001fca0007f1e0ff */
[----:B------:R-:W-:-:S04]  /*0a40*/  IMAD.X R15, RZ, RZ, R17, P0 ;  /* 0x000000ffff0f7224 */ /* 0x000fc800000e0611 */
[----:B------:R-:W-:-:S04]  /*0a50*/  IMAD.WIDE.U32 R8, R15, R20, RZ ;  /* 0x000000140f087225 */ /* 0x000fc800078e00ff */
[----:B------:R-:W-:-:S04]  /*0a60*/  IMAD.WIDE.U32 R10, P0, R13, R21, R8 ;  /* 0x000000150d0a7225 */ /* 0x000fc80007800008 */
[----:B------:R-:W-:-:S04]  /*0a70*/  IMAD.WIDE.U32 R8, R13, R20, RZ ;  /* 0x000000140d087225 */ /* 0x000fc800078e00ff */
[----:B------:R-:W-:Y:S01]  /*0a80*/  IMAD.X R13, RZ, RZ, RZ, P0 ;  /* 0x000000ffff0d7224 */ /* 0x000fe200000e06ff */
[----:B------:R-:W-:Y:S01]  /*0a90*/  IADD3 RZ, P0, R9, R10, RZ ;  /* 0x0000000a09ff7210 */ /* 0x000fe20007f1e0ff */
[----:B------:R-:W-:-:S04]  /*0aa0*/  IMAD.MOV.U32 R12, RZ, RZ, R11 ;  /* 0x000000ffff0c7224 */ /* 0x000fc800078e000b */
[----:B------:R-:W-:-:S08]  /*0ab0*/  IMAD.WIDE.U32.X R8, R15, R21, R12, P0 ;  /* 0x000000150f087225 */ /* 0x000fd000000e040c */
.L_x_9:
[----:B------:R-:W0:Y:S01]  /*0ac0*/  LDC.64 R20, c[0x0][0x640] ;  /* 0x00019000ff147b82 */ /* 0x000e220000000a00 */
[--C-:B------:R-:W-:Y:S01]  /*0ad0*/  SHF.R.U64 R51, R8, R0, R9.reuse ;  /* 0x0000000008337219 */ /* 0x100fe20000001209 */
[----:B------:R-:W-:Y:S01]  /*0ae0*/  IMAD R28, R7, R24, R4 ;  /* 0x00000018071c7224 */ /* 0x000fe200078e0204 */
[----:B------:R-:W-:Y:S01]  /*0af0*/  SHF.R.U32.HI R0, RZ, R0, R9 ;  /* 0x00000000ff007219 */ /* 0x000fe20000011609 */
[----:B------:R-:W-:Y:S01]  /*0b00*/  IMAD.MOV.U32 R25, RZ, RZ, 0x1 ;  /* 0x00000001ff197424 */ /* 0x000fe200078e00ff */
[----:B------:R-:W-:-:S03]  /*0b10*/  IADD3 R5, P0, RZ, -R51, RZ ;  /* 0x80000033ff057210 */ /* 0x000fc60007f1e0ff */
[----:B------:R-:W1:Y:S02]  /*0b20*/  LDC R6, c[0x0][0x618] ;  /* 0x00018600ff067b82 */ /* 0x000e640000000800 */
[----:B------:R-:W-:-:S04]  /*0b30*/  IMAD.X R9, RZ, RZ, ~R0, P0 ;  /* 0x000000ffff097224 */ /* 0x000fc800000e0e00 */
[-C--:B------:R-:W-:Y:S02]  /*0b40*/  IMAD R0, R9, R26.reuse, RZ ;  /* 0x0000001a09007224 */ /* 0x080fe400078e02ff */
[----:B------:R-:W2:Y:S01]  /*0b50*/  LDC R11, c[0x0][0x608] ;  /* 0x00018200ff0b7b82 */ /* 0x000ea20000000800 */
[----:B------:R-:W-:-:S04]  /*0b60*/  IMAD.WIDE.U32 R8, R5, R26, R16 ;  /* 0x0000001a05087225 */ /* 0x000fc800078e0010 */
[----:B------:R-:W-:-:S03]  /*0b70*/  IMAD R5, R5, R27, R0 ;  /* 0x0000001b05057224 */ /* 0x000fc600078e0200 */
[----:B------:R-:W3:Y:S01]  /*0b80*/  LDC R12, c[0x0][0x658] ;  /* 0x00019600ff0c7b82 */ /* 0x000ee20000000800 */
[----:B0-----:R-:W-:Y:S01]  /*0b90*/  ISETP.NE.U32.AND P0, PT, R20, RZ, PT ;  /* 0x000000ff1400720c */ /* 0x001fe20003f05070 */
[----:B------:R-:W-:Y:S02]  /*0ba0*/  IMAD.IADD R5, R9, 0x1, R5 ;  /* 0x0000000109057824 */ /* 0x000fe400078e0205 */
[----:B------:R-:W-:Y:S01]  /*0bb0*/  IMAD.MOV.U32 R9, RZ, RZ, -0x1 ;  /* 0xffffffffff097424 */ /* 0x000fe200078e00ff */
[----:B------:R-:W-:-:S03]  /*0bc0*/  ISETP.NE.AND.EX P0, PT, R21, RZ, PT, P0 ;  /* 0x000000ff1500720c */ /* 0x000fc60003f05300 */
[----:B------:R-:W0:Y:S01]  /*0bd0*/  LDC R15, c[0x0][0x600] ;  /* 0x00018000ff0f7b82 */ /* 0x000e220000000800 */
[-CC-:B-1----:R-:W-:Y:S02]  /*0be0*/  SHF.R.U64 R13, R8, R6.reuse, R5.reuse ;  /* 0x00000006080d7219 */ /* 0x182fe40000001205 */
[----:B------:R-:W-:-:S05]  /*0bf0*/  SHF.R.U32.HI R0, RZ, R6, R5 ;  /* 0x00000006ff007219 */ /* 0x000fca0000011605 */
[----:B------:R-:W1:Y:S01]  /*0c00*/  LDC R14, c[0x0][0x648] ;  /* 0x00019200ff0e7b82 */ /* 0x000e620000000800 */
[-CC-:B--2---:R-:W-:Y:S02]  /*0c10*/  SHF.R.U64 R29, R13, R11.reuse, R0.reuse ;  /* 0x0000000b0d1d7219 */ /* 0x184fe40000001200 */
[----:B------:R-:W-:-:S05]  /*0c20*/  SHF.R.U32.HI R5, RZ, R11, R0 ;  /* 0x0000000bff057219 */ /* 0x000fca0000011600 */
[----:B------:R-:W2:Y:S01]  /*0c30*/  LDC R26, c[0x0][0x638] ;  /* 0x00018e00ff1a7b82 */ /* 0x000ea20000000800 */
[-CC-:B---3--:R-:W-:Y:S02]  /*0c40*/  SHF.R.U64 R24, R29, R12.reuse, R5.reuse ;  /* 0x0000000c1d187219 */ /* 0x188fe40000001205 */
[-C--:B------:R-:W-:Y:S02]  /*0c50*/  SHF.L.U32 R0, R9, R12.reuse, RZ ;  /* 0x0000000c09007219 */ /* 0x080fe400000006ff */
[----:B------:R-:W-:Y:S01]  /*0c60*/  SHF.R.U32.HI R5, RZ, R12, R5 ;  /* 0x0000000cff057219 */ /* 0x000fe20000011605 */
[----:B------:R-:W-:Y:S01]  /*0c70*/  IMAD.MOV.U32 R4, RZ, RZ, R24 ;  /* 0x000000ffff047224 */ /* 0x000fe200078e0018 */
[----:B------:R-:W-:Y:S01]  /*0c80*/  LOP3.LUT R10, RZ, R0, RZ, 0x33, !PT ;  /* 0x00000000ff0a7212 */ /* 0x000fe200078e33ff */
[----:B------:R-:W3:Y:S01]  /*0c90*/  LDC R27, c[0x0][0x610] ;  /* 0x00018400ff1b7b82 */ /* 0x000ee20000000800 */
[----:B------:R-:W-:Y:S05]  /*0ca0*/  @!P0 BRA `(.L_x_10) ;  /* 0x0000000000288947 */ /* 0x000fea0003800000 */
[----:B------:R-:W4:Y:S02]  /*0cb0*/  LDC R9, c[0x0][0x64c] ;  /* 0x00019300ff097b82 */ /* 0x000f240000000800 */
[----:B----4-:R-:W-:-:S05]  /*0cc0*/  IADD3 R9, P0, R24, R9, RZ ;  /* 0x0000000918097210 */ /* 0x010fca0007f1e0ff */
        /* <DEDUP_REMOVED lines=8> */
.L_x_10:
[----:B-1----:R-:W-:Y:S01]  /*0d50*/  SHF.R.U64 R4, R4, R14, R5 ;  /* 0x0000000e04047219 */ /* 0x002fe20000001205 */
[----:B0-----:R-:W-:Y:S01]  /*0d60*/  VIADD R6, R15, 0xffffffff ;  /* 0xffffffff0f067836 */ /* 0x001fe20000000000 */
[----:B------:R-:W-:Y:S02]  /*0d70*/  SHF.L.U32 R0, R25, R12, RZ ;  /* 0x0000000c19007219 */ /* 0x000fe400000006ff */
[----:B------:R-:W-:Y:S01]  /*0d80*/  LOP3.LUT R5, R29, R10, RZ, 0xc0, !PT ;  /* 0x0000000a1d057212 */ /* 0x000fe200078ec0ff */
[----:B------:R-:W-:Y:S01]  /*0d90*/  IMAD.MOV R7, RZ, RZ, -R4 ;  /* 0x000000ffff077224 */ /* 0x000fe200078e0a04 */
[----:B------:R-:W-:Y:S02]  /*0da0*/  SEL R3, R3, R28, !P1 ;  /* 0x0000001c03037207 */ /* 0x000fe40004800000 */
[----:B------:R-:W-:Y:S01]  /*0db0*/  LOP3.LUT R6, R13, R6, RZ, 0xc0, !PT ;  /* 0x000000060d067212 */ /* 0x000fe200078ec0ff */
[----:B------:R-:W-:Y:S02]  /*0dc0*/  IMAD R4, R0, R4, R5 ;  /* 0x0000000400047224 */ /* 0x000fe400078e0205 */
[----:B--2---:R-:W-:-:S02]  /*0dd0*/  IMAD R0, R7, R26, R24 ;  /* 0x0000001a07007224 */ /* 0x004fc400078e0218 */
[----:B---3--:R-:W-:Y:S02]  /*0de0*/  IMAD R3, R4, R27, R3 ;  /* 0x0000001b04037224 */ /* 0x008fe400078e0203 */
[----:B------:R-:W-:Y:S02]  /*0df0*/  IMAD R52, R0, R15, R6 ;  /* 0x0000000f00347224 */ /* 0x000fe400078e0206 */
[----:B------:R-:W-:-:S03]  /*0e00*/  IMAD.MOV.U32 R4, RZ, RZ, 0x1 ;  /* 0x00000001ff047424 */ /* 0x000fc600078e00ff */
[----:B------:R-:W-:Y:S02]  /*0e10*/  SEL R53, R52, R3, !P1 ;  /* 0x0000000334357207 */ /* 0x000fe40004800000 */
[----:B------:R-:W-:Y:S02]  /*0e20*/  PRMT R0, R4, 0x7610, R0 ;  /* 0x0000761004007816 */ /* 0x000fe40000000000 */
[----:B------:R-:W-:-:S07]  /*0e30*/  SEL R52, R3, R52, !P1 ;  /* 0x0000003403347207 */ /* 0x000fce0004800000 */
.L_x_8:
[----:B------:R-:W-:-:S08]  /*0e40*/  NOP ;  /* 0x0000000000007918 */ /* 0x000fd00000000000 */
[----:B------:R-:W0:Y:S02]  /*0e50*/  USETMAXREG.TRY_ALLOC.CTAPOOL UP0, 0xe8 ;  /* 0x000000e8000079c8 */ /* 0x000e240008000600 */
[----:B0-----:R-:W-:-:S13]  /*0e60*/  PLOP3.LUT P0, PT, PT, PT, UP0, 0x80, 0x0 ;  /* 0x000000000000781c */ /* 0x001fda0003f0f008 */
[----:B------:R-:W-:Y:S05]  /*0e70*/  @!P0 BRA `(.L_x_8) ;  /* 0xfffffffc00f08947 */ /* 0x000fea000383ffff */
[----:B------:R-:W-:Y:S01]  /*0e80*/  ULDC.64 UR4, c[0x0][0x598] ;  /* 0x0001660000047ab9 */ /* 0x000fe20000000a00 */
[----:B------:R-:W-:Y:S01]  /*0e90*/  ULDC.64 UR36, c[0x0][0x208] ;  /* 0x0000820000247ab9 */ /* 0x000fe20000000a00 */
[----:B------:R-:W-:-:S04]  /*0ea0*/  ISETP.NE.U32.AND P0, PT, RZ, UR4, PT ;  /* 0x00000004ff007c0c */ /* 0x000fc8000bf05070 */
[----:B------:R-:W-:-:S13]  /*0eb0*/  ISETP.NE.AND.EX P0, PT, RZ, UR5, PT, P0 ;  /* 0x00000005ff007c0c */ /* 0x000fda000bf05300 */
[----:B------:R-:W-:Y:S05]  /*0ec0*/  @!P0 BRA `(.L_x_11) ;  /* 0x00000000001c8947 */ /* 0x000fea0003800000 */
[----:B------:R-:W0:Y:S02]  /*0ed0*/  LDC.64 R4, c[0x0][0x598] ;  /* 0x00016600ff047b82 */ /* 0x000e240000000a00 */
[----:B0-----:R-:W2:Y:S02]  /*0ee0*/  LDG.E.64 R4, desc[UR36][R4.64] ;  /* 0x0000002404047981 */ /* 0x001ea4000c1e1b00 */
[----:B--2---:R-:W-:-:S04]  /*0ef0*/  ISETP.NE.U32.AND P0, PT, R4, RZ, PT ;  /* 0x000000ff0400720c */ /* 0x004fc80003f05070 */
[----:B------:R-:W-:-:S13]  /*0f00*/  ISETP.NE.AND.EX P0, PT, R5, RZ, PT, P0 ;  /* 0x000000ff0500720c */ /* 0x000fda0003f05300 */
[----:B------:R-:W-:Y:S05]  /*0f10*/  @!P0 BRA `(.L_x_11) ;  /* 0x0000000000088947 */ /* 0x000fea0003800000 */
[----:B------:R0:W5:Y:S01]  /*0f20*/  LD.E R48, desc[UR36][R4.64] ;  /* 0x0000002404307980 */ /* 0x000162000c101900 */
[----:B------:R-:W-:Y:S05]  /*0f30*/  BRA `(.L_x_12) ;  /* 0x0000000000247947 */ /* 0x000fea0003800000 */
.L_x_11:
[----:B------:R-:W-:Y:S02]  /*0f40*/  ULDC.64 UR4, c[0x0][0x588] ;  /* 0x0001620000047ab9 */ /* 0x000fe40000000a00 */
[----:B------:R-:W-:-:S04]  /*0f50*/  ISETP.NE.U32.AND P0, PT, RZ, UR4, PT ;  /* 0x00000004ff007c0c */ /* 0x000fc8000bf05070 */
[----:B------:R-:W-:-:S13]  /*0f60*/  ISETP.NE.AND.EX P0, PT, RZ, UR5, PT, P0 ;  /* 0x00000005ff007c0c */ /* 0x000fda000bf05300 */
[----:B------:R-:W-:Y:S05]  /*0f70*/  @!P0 BRA `(.L_x_13) ;  /* 0x00000000000c8947 */ /* 0x000fea0003800000 */
[----:B------:R-:W0:Y:S02]  /*0f80*/  LDC.64 R48, c[0x0][0x588] ;  /* 0x00016200ff307b82 */ /* 0x000e240000000a00 */
[----:B0-----:R1:W5:Y:S01]  /*0f90*/  LDG.E R48, desc[UR36][R48.64] ;  /* 0x0000002430307981 */ /* 0x001362000c1e1900 */
[----:B------:R-:W-:Y:S05]  /*0fa0*/  BRA `(.L_x_12) ;  /* 0x0000000000087947 */ /* 0x000fea0003800000 */
.L_x_13:
[----:B------:R-:W-:Y:S02]  /*0fb0*/  ULDC UR4, c[0x0][0x580] ;  /* 0x0001600000047ab9 */ /* 0x000fe40000000800 */
[----:B------:R-:W-:-:S07]  /*0fc0*/  IMAD.U32 R48, RZ, RZ, UR4 ;  /* 0x00000004ff307e24 */ /* 0x000fce000f8e00ff */
.L_x_12:
[----:B------:R-:W-:Y:S02]  /*0fd0*/  ULDC.64 UR4, c[0x0][0x5a0] ;  /* 0x0001680000047ab9 */ /* 0x000fe40000000a00 */
[----:B------:R-:W-:-:S04]  /*0fe0*/  ISETP.NE.U32.AND P0, PT, RZ, UR4, PT ;  /* 0x00000004ff007c0c */ /* 0x000fc8000bf05070 */
[----:B------:R-:W-:-:S13]  /*0ff0*/  ISETP.NE.AND.EX P0, PT, RZ, UR5, PT, P0 ;  /* 0x00000005ff007c0c */ /* 0x000fda000bf05300 */
[----:B------:R-:W-:Y:S05]  /*1000*/  @!P0 BRA `(.L_x_14) ;  /* 0x00000000001c8947 */ /* 0x000fea0003800000 */
[----:B0-----:R-:W0:Y:S02]  /*1010*/  LDC.64 R4, c[0x0][0x5a0] ;  /* 0x00016800ff047b82 */ /* 0x001e240000000a00 */
[----:B0-----:R-:W2:Y:S02]  /*1020*/  LDG.E.64 R4, desc[UR36][R4.64] ;  /* 0x0000002404047981 */ /* 0x001ea4000c1e1b00 */
[----:B--2---:R-:W-:-:S04]  /*1030*/  ISETP.NE.U32.AND P0, PT, R4, RZ, PT ;  /* 0x000000ff0400720c */ /* 0x004fc80003f05070 */
[----:B------:R-:W-:-:S13]  /*1040*/  ISETP.NE.AND.EX P0, PT, R5, RZ, PT, P0 ;  /* 0x000000ff0500720c */ /* 0x000fda0003f05300 */
[----:B------:R-:W-:Y:S05]  /*1050*/  @!P0 BRA `(.L_x_14) ;  /* 0x0000000000088947 */ /* 0x000fea0003800000 */
[----:B-1----:R0:W5:Y:S01]  /*1060*/  LD.E R49, desc[UR36][R4.64] ;  /* 0x0000002404317980 */ /* 0x002162000c101900 */
[----:B------:R-:W-:Y:S05]  /*1070*/  BRA `(.L_x_15) ;  /* 0x0000000000247947 */ /* 0x000fea0003800000 */
.L_x_14:
[----:B------:R-:W-:Y:S02]  /*1080*/  ULDC.64 UR4, c[0x0][0x590] ;  /* 0x0001640000047ab9 */ /* 0x000fe40000000a00 */
[----:B------:R-:W-:-:S04]  /*1090*/  ISETP.NE.U32.AND P0, PT, RZ, UR4, PT ;  /* 0x00000004ff007c0c */ /* 0x000fc8000bf05070 */
[----:B------:R-:W-:-:S13]  /*10a0*/  ISETP.NE.AND.EX P0, PT, RZ, UR5, PT, P0 ;  /* 0x00000005ff007c0c */ /* 0x000fda000bf05300 */
[----:B------:R-:W-:Y:S05]  /*10b0*/  @!P0 BRA `(.L_x_16) ;  /* 0x00000000000c8947 */ /* 0x000fea0003800000 */
[----:B0-----:R-:W1:Y:S02]  /*10c0*/  LDC.64 R4, c[0x0][0x590] ;  /* 0x00016400ff047b82 */ /* 0x001e640000000a00 */
[----:B-1----:R1:W5:Y:S01]  /*10d0*/  LDG.E R49, desc[UR36][R4.64] ;  /* 0x0000002404317981 */ /* 0x002362000c1e1900 */
[----:B------:R-:W-:Y:S05]  /*10e0*/  BRA `(.L_x_15) ;  /* 0x0000000000087947 */ /* 0x000fea0003800000 */
.L_x_16:
[----:B------:R-:W-:Y:S02]  /*10f0*/  ULDC UR4, c[0x0][0x584] ;  /* 0x0001610000047ab9 */ /* 0x000fe40000000800 */
[----:B-1----:R-:W-:-:S07]  /*1100*/  IMAD.U32 R49, RZ, RZ, UR4 ;  /* 0x00000004ff317e24 */ /* 0x002fce000f8e00ff */
.L_x_15:
[----:B------:R-:W-:-:S13]  /*1110*/  LOP3.LUT P0, RZ, R0, 0xff, RZ, 0xc0, !PT ;  /* 0x000000ff00ff7812 */ /* 0x000fda000780c0ff */
[----:B------:R-:W-:Y:S05]  /*1120*/  @!P0 EXIT ;  /* 0x000000000000894d */ /* 0x000fea0003800000 */
[----:B------:R-:W-:Y:S01]  /*1130*/  ULDC UR4, c[0x0][0x28c] ;  /* 0x0000a30000047ab9 */ /* 0x000fe20000000800 */
[----:B------:R-:W-:Y:S01]  /*1140*/  LOP3.LUT R50, R19, 0x1, RZ, 0xfc, !PT ;  /* 0x0000000113327812 */ /* 0x000fe200078efcff */
[----:B------:R-:W-:Y:S01]  /*1150*/  UIADD3 UR4, UR4, 0x7f, URZ ;  /* 0x0000007f04047890 */ /* 0x000fe2000fffe03f */
[----:B------:R-:W-:Y:S01]  /*1160*/  UMOV UR38, URZ ;  /* 0x0000003f00267c82 */ /* 0x000fe20008000000 */
[----:B------:R-:W-:Y:S02]  /*1170*/  UMOV UR39, URZ ;  /* 0x0000003f00277c82 */ /* 0x000fe40008000000 */
[----:B------:R-:W-:-:S04]  /*1180*/  USHF.R.S32.HI UR5, URZ, 0x1f, UR4 ;  /* 0x0000001f3f057899 */ /* 0x000fc80008011404 */
[----:B------:R-:W-:-:S04]  /*1190*/  ULEA.HI UR5, UR5, UR4, URZ, 0x7 ;  /* 0x0000000405057291 */ /* 0x000fc8000f8f383f */
[----:B------:R-:W-:-:S12]  /*11a0*/  USHF.R.S32.HI UR40, URZ, 0x7, UR5 ;  /* 0x000000073f287899 */ /* 0x000fd80008011405 */
.L_x_74:
[----:B------:R-:W-:Y:S01]  /*11b0*/  LOP3.LUT R0, R18, 0x80, RZ, 0xc0, !PT ;  /* 0x0000008012007812 */ /* 0x000fe200078ec0ff */
[----:B--2---:R-:W2:Y:S01]  /*11c0*/  S2UR UR7, SR_CgaCtaId ;  /* 0x00000000000779c3 */ /* 0x004ea20000008800 */
[----:B------:R-:W-:Y:S02]  /*11d0*/  UMOV UR6, 0x400 ;  /* 0x0000040000067882 */ /* 0x000fe40000000000 */
[----:B------:R-:W-:-:S06]  /*11e0*/  SHF.R.U32.HI R0, RZ, 0x7, R0 ;  /* 0x00000007ff007819 */ /* 0x000fcc0000011600 */
[----:B------:R-:W3:Y:S01]  /*11f0*/  SHFL.IDX PT, R0, R0, RZ, 0x1f ;  /* 0x00001fff00007589 */ /* 0x000ee200000e0000 */
[----:B--2---:R-:W-:Y:S01]  /*1200*/  ULEA UR6, UR7, UR6, 0x18 ;  /* 0x0000000607067291 */ /* 0x004fe2000f8ec03f */
[----:B---3--:R-:W-:-:S13]  /*1210*/  R2UR UR4, R0 ;  /* 0x00000000000472ca */ /* 0x008fda00000e0000 */
[----:B------:R-:W-:-:S04]  /*1220*/  ULEA.HI UR5, UR4, UR4, URZ, 0x1 ;  /* 0x0000000404057291 */ /* 0x000fc8000f8f083f */
[----:B------:R-:W-:-:S04]  /*1230*/  ULOP3.LUT UR5, UR5, 0x7fffe, URZ, 0xc0, !UPT ;  /* 0x0007fffe05057892 */ /* 0x000fc8000f8ec03f */
[----:B------:R-:W-:-:S03]  /*1240*/  UIADD3 UR5, UR4, -UR5, URZ ;  /* 0x8000000504057290 */ /* 0x000fc6000fffe03f */
[----:B------:R-:W-:Y:S01]  /*1250*/  ULDC UR4, c[0x0][0x28c] ;  /* 0x0000a30000047ab9 */ /* 0x000fe20000000800 */
[----:B------:R-:W-:Y:S01]  /*1260*/  ULEA UR5, UR5, UR6, 0xd ;  /* 0x0000000605057291 */ /* 0x000fe2000f8e683f */
[----:B------:R-:W-:-:S03]  /*1270*/  ISETP.LT.AND P0, PT, RZ, UR4, PT ;  /* 0x00000004ff007c0c */ /* 0x000fc6000bf01270 */
[----:B------:R-:W-:-:S04]  /*1280*/  UIADD3 UR5, UR5, 0x100, URZ ;  /* 0x0000010005057890 */ /* 0x000fc8000fffe03f */
[----:B------:R-:W-:-:S04]  /*1290*/  USHF.R.U32.HI UR5, URZ, 0x4, UR5 ;  /* 0x000000043f057899 */ /* 0x000fc80008011605 */
[----:B------:R-:W-:Y:S02]  /*12a0*/  ULOP3.LUT UR41, UR5, 0x3fff, URZ, 0xc0, !UPT ;  /* 0x00003fff05297892 */ /* 0x000fe4000f8ec03f */
[----:B01---5:R-:W-:Y:S10]  /*12b0*/  @P0 BRA `(.L_x_17) ;  /* 0x0000000000400947 */ /* 0x023ff40003800000 */
[----:B------:R-:W-:Y:S01]  /*12c0*/  MOV R0, 0x0 ;  /* 0x0000000000007802 */ /* 0x000fe20000000f00 */
[----:B------:R-:W-:Y:S01]  /*12d0*/  ULDC.64 UR4, c[0x4][0x68] ;  /* 0x01001a0000047ab9 */ /* 0x000fe20000000a00 */
[----:B------:R-:W-:Y:S01]  /*12e0*/  ULDC.64 UR6, c[0x4][0x8] ;  /* 0x0100020000067ab9 */ /* 0x000fe20000000a00 */
[----:B01----:R-:W-:Y:S01]  /*12f0*/  IMAD.U32 R4, RZ, RZ, UR4 ;  /* 0x00000004ff047e24 */ /* 0x003fe2000f8e00ff */
[----:B------:R0:W1:Y:S01]  /*1300*/  LDC.64 R14, c[0x4][R0] ;  /* 0x01000000000e7b82 */ /* 0x0000620000000a00 */
[----:B------:R-:W-:Y:S01]  /*1310*/  IMAD.U32 R5, RZ, RZ, UR5 ;  /* 0x00000005ff057e24 */ /* 0x000fe2000f8e00ff */
[----:B------:R-:W-:Y:S01]  /*1320*/  ULDC.64 UR4, c[0x4][0x70] ;  /* 0x01001c0000047ab9 */ /* 0x000fe20000000a00 */
[----:B------:R-:W-:Y:S02]  /*1330*/  IMAD.U32 R10, RZ, RZ, UR6 ;  /* 0x00000006ff0a7e24 */ /* 0x000fe4000f8e00ff */
[----:B------:R-:W-:Y:S02]  /*1340*/  IMAD.U32 R6, RZ, RZ, UR4 ;  /* 0x00000004ff067e24 */ /* 0x000fe4000f8e00ff */
[----:B------:R-:W-:-:S02]  /*1350*/  IMAD.U32 R7, RZ, RZ, UR5 ;  /* 0x00000005ff077e24 */ /* 0x000fc4000f8e00ff */
[----:B------:R-:W-:Y:S02]  /*1360*/  IMAD.U32 R11, RZ, RZ, UR7 ;  /* 0x00000007ff0b7e24 */ /* 0x000fe4000f8e00ff */
[----:B------:R-:W-:Y:S02]  /*1370*/  IMAD.MOV.U32 R8, RZ, RZ, 0x1e1 ;  /* 0x000001e1ff087424 */ /* 0x000fe400078e00ff */
[----:B------:R-:W-:Y:S02]  /*1380*/  IMAD.MOV.U32 R12, RZ, RZ, 0x1 ;  /* 0x00000001ff0c7424 */ /* 0x000fe400078e00ff */
[----:B0-----:R-:W-:-:S07]  /*1390*/  IMAD.MOV.U32 R13, RZ, RZ, RZ ;  /* 0x000000ffff0d7224 */ /* 0x001fce00078e00ff */
[----:B------:R-:W-:-:S07]  /*13a0*/  LEPC R20, `(.L_x_17) ;  /* 0x000000001014794e */ /* 0x000fce0000000000 */
[----:B-1---5:R-:W-:Y:S05]  /*13b0*/  CALL.ABS.NOINC R14 ;  /* 0x000000000e007343 */ /* 0x022fea0003c00000 */
.L_x_17:
[----:B------:R-:W-:-:S13]  /*13c0*/  ISETP.NE.AND P0, PT, R50, 0x3, PT ;  /* 0x000000033200780c */ /* 0x000fda0003f05270 */
[----:B------:R-:W-:Y:S05]  /*13d0*/  @!P0 BRA `(.L_x_18) ;  /* 0x0000000000048947 */ /* 0x000fea0003800000 */
[----:B------:R-:W-:Y:S01]  /*13e0*/  BPT.TRAP 0x1 ;  /* 0x000000040000795c */ /* 0x000fe20000300000 */
.L_x_18:
[----:B------:R-:W2:Y:S01]  /*13f0*/  S2UR UR5, SR_CgaCtaId ;  /* 0x00000000000579c3 */ /* 0x000ea20000008800 */
[----:B------:R-:W-:Y:S01]  /*1400*/  UMOV UR4, 0x400 ;  /* 0x0000040000047882 */ /* 0x000fe20000000000 */
[----:B------:R-:W-:Y:S02]  /*1410*/  IMAD.U32 R0, RZ, RZ, UR38 ;  /* 0x00000026ff007e24 */ /* 0x000fe4000f8e00ff */
[----:B------:R-:W-:-:S03]  /*1420*/  IMAD.U32 R3, RZ, RZ, UR39 ;  /* 0x00000027ff037e24 */ /* 0x000fc6000f8e00ff */
[----:B------:R-:W-:Y:S01]  /*1430*/  SHF.L.U32 R0, R0, 0x1f, RZ ;  /* 0x0000001f00007819 */ /* 0x000fe200000006ff */
[----:B--2---:R-:W-:-:S06]  /*1440*/  ULEA UR4, UR5, UR4, 0x18 ;  /* 0x0000000405047291 */ /* 0x004fcc000f8ec03f */
[----:B------:R-:W-:-:S04]  /*1450*/  IMAD.U32 R6, RZ, RZ, UR4 ;  /* 0x00000004ff067e24 */ /* 0x000fc8000f8e00ff */
[----:B------:R-:W-:-:S04]  /*1460*/  IMAD R3, R3, 0x8, R6 ;  /* 0x0000000803037824 */ /* 0x000fc800078e0206 */
[----:B------:R2:W3:Y:S01]  /*1470*/  SYNCS.PHASECHK.TRANS64.TRYWAIT P1, [R3+URZ], R0 ;  /* 0x00000000030075a7 */ /* 0x0004e2000802017f */
[----:B------:R-:W-:Y:S05]  /*1480*/  @!P0 BRA `(.L_x_19) ;  /* 0x0000000000048947 */ /* 0x000fea0003800000 */
[----:B------:R-:W-:Y:S01]  /*1490*/  BPT.TRAP 0x1 ;  /* 0x000000040000795c */ /* 0x000fe20000300000 */
.L_x_19:
[----:B---3--:R-:W-:Y:S05]  /*14a0*/  @P1 BRA `(.L_x_20) ;  /* 0x0000000000081947 */ /* 0x008fea0003800000 */
[----:B------:R-:W3:Y:S02]  /*14b0*/  SYNCS.PHASECHK.TRANS64.TRYWAIT P1, [R3+URZ], R0 ;  /* 0x00000000030075a7 */ /* 0x000ee4000802017f */
[----:B---3--:R-:W-:Y:S05]  /*14c0*/  @!P1 BRA `(.L_x_21) ;  /* 0x0000005400b89947 */ /* 0x008fea0003800000 */
.L_x_20:
[----:B------:R-:W-:-:S04]  /*14d0*/  UISETP.LT.AND UP0, UPT, UR40, 0x1, UPT ;  /* 0x000000012800788c */ /* 0x000fc8000bf01270 */
[----:B------:R-:W-:-:S06]  /*14e0*/  USEL UR4, UR40, 0x1, UP0 ;  /* 0x0000000128047887 */ /* 0x000fcc0008000000 */
[----:B--23--:R-:W-:Y:S01]  /*14f0*/  IMAD.U32 R0, RZ, RZ, UR4 ;  /* 0x00000004ff007e24 */ /* 0x00cfe2000f8e00ff */
[----:B------:R-:W-:Y:S05]  /*1500*/  WARPSYNC.ALL ;  /* 0x0000000000007948 */ /* 0x000fea0003800000 */
[----:B------:R-:W-:-:S04]  /*1510*/  IADD3 R0, -R0, UR40, RZ ;  /* 0x0000002800007c10 */ /* 0x000fc8000fffe1ff */
[----:B------:R-:W-:Y:S02]  /*1520*/  ISETP.GE.AND P1, PT, R0, 0x1, PT ;  /* 0x000000010000780c */ /* 0x000fe40003f26270 */
[----:B------:R-:W-:Y:S01]  /*1530*/  R2UR UR4, R6 ;  /* 0x00000000060472ca */ /* 0x000fe200000e0000 */
[----:B------:R-:W-:Y:S01]  /*1540*/  WARPGROUP.ARRIVE ;  /* 0x00000000000079c5 */ /* 0x000fe20000000000 */
[----:B------:R-:W-:Y:S01]  /*1550*/  UMOV UR9, 0x40000040 ;  /* 0x4000004000097882 */ /* 0x000fe20000000000 */
[----:B------:R-:W-:Y:S01]  /*1560*/  UMOV UR11, 0x40000040 ;  /* 0x40000040000b7882 */ /* 0x000fe20000000000 */
[----:B------:R-:W-:Y:S01]  /*1570*/  UMOV UR13, 0x40000040 ;  /* 0x40000040000d7882 */ /* 0x000fe20000000000 */
[----:B------:R-:W-:-:S08]  /*1580*/  UMOV UR15, UR11 ;  /* 0x0000000b000f7c82 */ /* 0x000fd00008000000 */
[----:B------:R-:W-:-:S04]  /*1590*/  UIADD3 UR4, UR4, 0x30100, URZ ;  /* 0x0003010004047890 */ /* 0x000fc8000fffe03f */
[----:B------:R-:W-:-:S04]  /*15a0*/  USHF.R.U32.HI UR4, URZ, 0x4, UR4 ;  /* 0x000000043f047899 */ /* 0x000fc80008011604 */
[----:B------:R-:W-:Y:S02]  /*15b0*/  ULOP3.LUT UR5, UR4, 0x3fff, URZ, 0xc0, !UPT ;  /* 0x00003fff04057892 */ /* 0x000fe4000f8ec03f */
[----:B------:R-:W-:Y:S02]  /*15c0*/  ULOP3.LUT UR4, UR41, 0x10000, URZ, 0xfc, !UPT ;  /* 0x0001000029047892 */ /* 0x000fe4000f8efc3f */
[----:B------:R-:W-:Y:S02]  /*15d0*/  ULOP3.LUT UR5, UR5, 0x10000, URZ, 0xfc, !UPT ;  /* 0x0001000005057892 */ /* 0x000fe4000f8efc3f */
[----:B------:R-:W-:Y:S02]  /*15e0*/  UIMAD UR8, UR39, 0x1800, UR4 ;  /* 0x00001800270878a4 */ /* 0x000fe4000f8e0204 */
[----:B------:R-:W-:Y:S02]  /*15f0*/  ULEA UR6, UR39, UR5, 0x8 ;  /* 0x0000000527067291 */ /* 0x000fe4000f8e403f */
[----:B------:R-:W-:-:S02]  /*1600*/  UIADD3 UR12, UR8, 0x400, URZ ;  /* 0x00000400080c7890 */ /* 0x000fc4000fffe03f */
[----:B------:R-:W-:-:S03]  /*1610*/  UIADD3 UR7, UR8, 0x800, URZ ;  /* 0x0000080008077890 */ /* 0x000fc6000fffe03f */
[----:B------:R-:W-:Y:S02]  /*1620*/  UMOV UR10, UR6 ;  /* 0x00000006000a7c82 */ /* 0x000fe40008000000 */
[----:B------:R-:W-:Y:S01]  /*1630*/  HGMMA.64x16x16.F32 R40, gdesc[UR8], RZ, !UPT, gsb0 ;  /* 0x00200000082879f0 */ /* 0x000fe2000c0008ff */
[----:B------:R-:W-:Y:S01]  /*1640*/  UMOV UR14, UR10 ;  /* 0x0000000a000e7c82 */ /* 0x000fe20008000000 */
[----:B------:R-:W-:Y:S01]  /*1650*/  UIADD3 UR9, UR8, 0x802, URZ ;  /* 0x0000080208097890 */ /* 0x000fe2000fffe03f */
[----:B------:R-:W-:Y:S02]  /*1660*/  WARPGROUP.DEPBAR.LE gsb0, 0x0 ;  /* 0x00008000000079c5 */ /* 0x000fe40000010000 */
[----:B------:R-:W-:-:S06]  /*1670*/  WARPGROUP.ARRIVE ;  /* 0x00000000000079c5 */ /* 0x000fcc0000000000 */
[----:B------:R-:W-:Y:S01]  /*1680*/  HGMMA.64x16x16.F32 R32, gdesc[UR12], RZ, !UPT, gsb0 ;  /* 0x002000000c2079f0 */ /* 0x000fe2000c0008ff */
[----:B------:R-:W-:Y:S01]  /*1690*/  UMOV UR14, UR10 ;  /* 0x0000000a000e7c82 */ /* 0x000fe20008000000 */
[----:B------:R-:W-:Y:S01]  /*16a0*/  UMOV UR15, UR11 ;  /* 0x0000000b000f7c82 */ /* 0x000fe20008000000 */
[----:B------:R-:W-:Y:S01]  /*16b0*/  UMOV UR12, UR7 ;  /* 0x00000007000c7c82 */ /* 0x000fe20008000000 */
[----:B------:R-:W-:Y:S01]  /*16c0*/  UMOV UR13, 0x40000040 ;  /* 0x40000040000d7882 */ /* 0x000fe20000000000 */
[----:B------:R-:W-:Y:S02]  /*16d0*/  UIADD3 UR7, UR8, 0x402, URZ ;  /* 0x0000040208077890 */ /* 0x000fe4000fffe03f */
[----:B------:R-:W-:Y:S01]  /*16e0*/  UIADD3 UR10, UR6, 0x86, URZ ;  /* 0x00000086060a7890 */ /* 0x000fe2000fffe03f */
[----:B------:R-:W-:Y:S01]  /*16f0*/  UMOV UR11, 0x40000040 ;  /* 0x40000040000b7882 */ /* 0x000fe20000000000 */
[----:B------:R-:W-:Y:S02]  /*1700*/  WARPGROUP.DEPBAR.LE gsb0, 0x0 ;  /* 0x00008000000079c5 */ /* 0x000fe40000010000 */
[----:B------:R-:W-:-:S06]  /*1710*/  WARPGROUP.ARRIVE ;  /* 0x00000000000079c5 */ /* 0x000fcc0000000000 */
[----:B------:R-:W-:Y:S01]  /*1720*/  HGMMA.64x16x16.F32 R24, gdesc[UR12], RZ, !UPT, gsb0 ;  /* 0x002000000c1879f0 */ /* 0x000fe2000c0008ff */
[----:B------:R-:W-:Y:S02]  /*1730*/  UIADD3 UR12, UR8, 0x2, URZ ;  /* 0x00000002080c7890 */ /* 0x000fe4000fffe03f */
[----:B------:R-:W-:Y:S01]  /*1740*/  UIADD3 UR14, UR6, 0x2, URZ ;  /* 0x00000002060e7890 */ /* 0x000fe2000fffe03f */
[----:B------:R-:W-:Y:S01]  /*1750*/  UMOV UR13, 0x40000040 ;  /* 0x40000040000d7882 */ /* 0x000fe20000000000 */
[----:B------:R-:W-:Y:S01]  /*1760*/  UMOV UR15, 0x40000040 ;  /* 0x40000040000f7882 */ /* 0x000fe20000000000 */
[----:B------:R-:W-:Y:S02]  /*1770*/  WARPGROUP.DEPBAR.LE gsb0, 0x0 ;  /* 0x00008000000079c5 */ /* 0x000fe40000010000 */
[----:B------:R-:W-:-:S06]  /*1780*/  WARPGROUP.ARRIVE ;  /* 0x00000000000079c5 */ /* 0x000fcc0000000000 */
[----:B------:R-:W-:Y:S01]  /*1790*/  HGMMA.64x16x16.F32 R40, gdesc[UR12], R40, gsb0 ;  /* 0x002000000c2879f0 */ /* 0x000fe20008000828 */
[----:B------:R-:W-:Y:S01]  /*17a0*/  UMOV UR12, UR7 ;  /* 0x00000007000c7c82 */ /* 0x000fe20008000000 */
[----:B------:R-:W-:Y:S01]  /*17b0*/  UMOV UR13, 0x40000040 ;  /* 0x40000040000d7882 */ /* 0x000fe20000000000 */
[----:B------:R-:W-:Y:S01]  /*17c0*/  UIADD3 UR7, UR8, 0x404, URZ ;  /* 0x0000040408077890 */ /* 0x000fe2000fffe03f */
        /* <DEDUP_REMOVED lines=101> */
[----:B------:R-:W-:Y:S01]  /*1e20*/  UMOV UR9, 0x40000040 ;  /* 0x4000004000097882 */ /* 0x000fe20000000000 */
[----:B------:R-:W-:Y:S02]  /*1e30*/  WARPGROUP.DEPBAR.LE gsb0, 0x0 ;  /* 0x00008000000079c5 */ /* 0x000fe40000010000 */
[----:B------:R-:W-:-:S06]  /*1e40*/  WARPGROUP.ARRIVE ;  /* 0x00000000000079c5 */ /* 0x000fcc0000000000 */
[----:B------:R-:W-:Y:S01]  /*1e50*/  HGMMA.64x16x16.F32 R24, gdesc[UR12], R24, gsb0 ;  /* 0x002000000c1879f0 */ /* 0x000fe20008000818 */
[----:B------:R-:W-:-:S03]  /*1e60*/  UIADD3 UR12, UR8, 0x1406, URZ ;  /* 0x00001406080c7890 */ /* 0x000fc6000fffe03f */
[----:B------:R-:W-:Y:S01]  /*1e70*/  UMOV UR8, UR7 ;  /* 0x0000000700087c82 */ /* 0x000fe20008000000 */
[----:B------:R-:W-:Y:S02]  /*1e80*/  WARPGROUP.DEPBAR.LE gsb0, 0x0 ;  /* 0x00008000000079c5 */ /* 0x000fe40000010000 */
[----:B------:R-:W-:-:S06]  /*1e90*/  WARPGROUP.ARRIVE ;  /* 0x00000000000079c5 */ /* 0x000fcc0000000000 */
[----:B------:R-:W-:Y:S01]  /*1ea0*/  HGMMA.64x16x16.F32 R40, gdesc[UR8], R40, gsb0 ;  /* 0x00200000082879f0 */ /* 0x000fe20008000828 */
[----:B------:R-:W-:Y:S01]  /*1eb0*/  UMOV UR8, UR6 ;  /* 0x0000000600087c82 */ /* 0x000fe20008000000 */
[----:B------:R-:W-:Y:S01]  /*1ec0*/  UMOV UR9, 0x40000040 ;  /* 0x4000004000097882 */ /* 0x000fe20000000000 */
[----:B------:R-:W-:Y:S02]  /*1ed0*/  WARPGROUP.DEPBAR.LE gsb0, 0x0 ;  /* 0x00008000000079c5 */ /* 0x000fe40000010000 */
[----:B------:R-:W-:-:S06]  /*1ee0*/  WARPGROUP.ARRIVE ;  /* 0x00000000000079c5 */ /* 0x000fcc0000000000 */
[----:B------:R-:W-:Y:S01]  /*1ef0*/  HGMMA.64x16x16.F32 R32, gdesc[UR8], R32, gsb0 ;  /* 0x00200000082079f0 */ /* 0x000fe20008000820 */
[----:B------:R-:W-:Y:S01]  /*1f00*/  UMOV UR8, UR12 ;  /* 0x0000000c00087c82 */ /* 0x000fe20008000000 */
[----:B------:R-:W-:Y:S01]  /*1f10*/  UMOV UR9, 0x40000040 ;  /* 0x4000004000097882 */ /* 0x000fe20000000000 */
[----:B------:R-:W-:Y:S02]  /*1f20*/  WARPGROUP.DEPBAR.LE gsb0, 0x0 ;  /* 0x00008000000079c5 */ /* 0x000fe40000010000 */
[----:B------:R-:W-:-:S06]  /*1f30*/  WARPGROUP.ARRIVE ;  /* 0x00000000000079c5 */ /* 0x000fcc0000000000 */
[----:B------:R-:W-:Y:S03]  /*1f40*/  HGMMA.64x16x16.F32 R24, gdesc[UR8], R24, gsb0 ;  /* 0x00200000081879f0 */ /* 0x000fe60008000818 */
[----:B------:R-:W-:Y:S02]  /*1f50*/  WARPGROUP.DEPBAR.LE gsb0, 0x0 ;  /* 0x00008000000079c5 */ /* 0x000fe40000010000 */
[----:B------:R-:W-:Y:S05]  /*1f60*/  @!P1 BRA `(.L_x_22) ;  /* 0x0000000c001c9947 */ /* 0x000fea0003800000 */
[----:B------:R-:W-:Y:S02]  /*1f70*/  UIADD3 UR6, UR39, 0x1, URZ ;  /* 0x0000000127067890 */ /* 0x000fe4000fffe03f */
[----:B------:R-:W-:Y:S02]  /*1f80*/  IMAD.U32 R3, RZ, RZ, UR39 ;  /* 0x00000027ff037e24 */ /* 0x000fe4000f8e00ff */
[----:B------:R-:W-:-:S04]  /*1f90*/  UISETP.NE.AND UP0, UPT, UR6, 0x2, UPT ;  /* 0x000000020600788c */ /* 0x000fc8000bf05270 */
[----:B------:R-:W-:Y:S02]  /*1fa0*/  USEL UR7, URZ, 0x1, UP0 ;  /* 0x000000013f077887 */ /* 0x000fe40008000000 */
[----:B------:R-:W-:Y:S02]  /*1fb0*/  USEL UR6, UR6, URZ, UP0 ;  /* 0x0000003f06067287 */ /* 0x000fe40008000000 */
[----:B------:R-:W-:-:S06]  /*1fc0*/  ULOP3.LUT UR7, UR38, UR7, URZ, 0x3c, !UPT ;  /* 0x0000000726077292 */ /* 0x000fcc000f8e3c3f */
[----:B------:R-:W-:-:S07]  /*1fd0*/  IMAD.U32 R7, RZ, RZ, UR7 ;  /* 0x00000007ff077e24 */ /* 0x000fce000f8e00ff */
.L_x_29:
[----:B------:R-:W-:Y:S05]  /*1fe0*/  @!P0 BRA `(.L_x_23) ;  /* 0x0000000000048947 */ /* 0x000fea0003800000 */
[----:B------:R-:W-:Y:S01]  /*1ff0*/  BPT.TRAP 0x1 ;  /* 0x000000040000795c */ /* 0x000fe20000300000 */
.L_x_23:
[----:B------:R-:W2:Y:S01]  /*2000*/  S2UR UR8, SR_CgaCtaId ;  /* 0x00000000000879c3 */ /* 0x000ea20000008800 */
[----:B------:R-:W-:Y:S01]  /*2010*/  UMOV UR7, 0x400 ;  /* 0x0000040000077882 */ /* 0x000fe20000000000 */
[----:B01----:R-:W-:Y:S01]  /*2020*/  IMAD.U32 R5, RZ, RZ, UR6 ;  /* 0x00000006ff057e24 */ /* 0x003fe2000f8e00ff */
[----:B------:R-:W-:Y:S01]  /*2030*/  SHF.L.U32 R4, R7, 0x1f, RZ ;  /* 0x0000001f07047819 */ /* 0x000fe200000006ff */
[----:B--2---:R-:W-:-:S06]  /*2040*/  ULEA UR7, UR8, UR7, 0x18 ;  /* 0x0000000708077291 */ /* 0x004fcc000f8ec03f */
[----:B------:R-:W-:-:S04]  /*2050*/  IMAD.U32 R6, RZ, RZ, UR7 ;  /* 0x00000007ff067e24 */ /* 0x000fc8000f8e00ff */
[----:B------:R-:W-:-:S04]  /*2060*/  IMAD R5, R5, 0x8, R6 ;  /* 0x0000000805057824 */ /* 0x000fc800078e0206 */
[----:B------:R0:W1:Y:S01]  /*2070*/  SYNCS.PHASECHK.TRANS64.TRYWAIT P1, [R5+URZ], R4 ;  /* 0x00000004050075a7 */ /* 0x000062000802017f */
[----:B------:R-:W-:Y:S05]  /*2080*/  @!P0 BRA `(.L_x_24) ;  /* 0x0000000000048947 */ /* 0x000fea0003800000 */
[----:B------:R-:W-:Y:S01]  /*2090*/  BPT.TRAP 0x1 ;  /* 0x000000040000795c */ /* 0x000fe20000300000 */
.L_x_24:
[----:B-1----:R-:W-:Y:S05]  /*20a0*/  @P1 BRA `(.L_x_25) ;  /* 0x0000000000081947 */ /* 0x002fea0003800000 */
[----:B------:R-:W1:Y:S02]  /*20b0*/  SYNCS.PHASECHK.TRANS64.TRYWAIT P1, [R5+URZ], R4 ;  /* 0x00000004050075a7 */ /* 0x000e64000802017f */
[----:B-1----:R-:W-:Y:S05]  /*20c0*/  @!P1 BRA `(.L_x_26) ;  /* 0x0000004800cc9947 */ /* 0x002fea0003800000 */
.L_x_25:
[----:B------:R-:W-:Y:S01]  /*20d0*/  ULEA UR10, UR6, UR5, 0x8 ;  /* 0x00000005060a7291 */ /* 0x000fe2000f8e403f */
[----:B------:R-:W-:Y:S01]  /*20e0*/  WARPGROUP.ARRIVE ;  /* 0x00000000000079c5 */ /* 0x000fe20000000000 */
[----:B------:R-:W-:Y:S01]  /*20f0*/  UIMAD UR8, UR6, 0x1800, UR4 ;  /* 0x00001800060878a4 */ /* 0x000fe2000f8e0204 */
[----:B------:R-:W-:Y:S01]  /*2100*/  UMOV UR11, 0x40000040 ;  /* 0x40000040000b7882 */ /* 0x000fe20000000000 */
[----:B------:R-:W-:Y:S02]  /*2110*/  UMOV UR9, 0x40000040 ;  /* 0x4000004000097882 */ /* 0x000fe40000000000 */
[----:B------:R-:W-:Y:S01]  /*2120*/  UIADD3 UR12, UR8, 0x400, URZ ;  /* 0x00000400080c7890 */ /* 0x000fe2000fffe03f */
[----:B------:R-:W-:Y:S01]  /*2130*/  UMOV UR14, UR10 ;  /* 0x0000000a000e7c82 */ /* 0x000fe20008000000 */
[----:B------:R-:W-:Y:S01]  /*2140*/  UMOV UR15, UR11 ;  /* 0x0000000b000f7c82 */ /* 0x000fe20008000000 */
[----:B------:R-:W-:Y:S02]  /*2150*/  UMOV UR13, 0x40000040 ;  /* 0x40000040000d7882 */ /* 0x000fe40000000000 */
[----:B------:R-:W-:Y:S01]  /*2160*/  HGMMA.64x16x16.F32 R40, gdesc[UR8], R40, gsb0 ;  /* 0x00200000082879f0 */ /* 0x000fe20008000828 */
[----:B------:R-:W-:-:S02]  /*2170*/  UIADD3 UR7, UR8, 0x800, URZ ;  /* 0x0000080008077890 */ /* 0x000fc4000fffe03f */
[----:B------:R-:W-:Y:S01]  /*2180*/  UIADD3 UR9, UR8, 0x802, URZ ;  /* 0x0000080208097890 */ /* 0x000fe2000fffe03f */
[----:B------:R-:W-:Y:S02]  /*2190*/  WARPGROUP.DEPBAR.LE gsb0, 0x0 ;  /* 0x00008000000079c5 */ /* 0x000fe40000010000 */
[----:B------:R-:W-:-:S06]  /*21a0*/  WARPGROUP.ARRIVE ;  /* 0x00000000000079c5 */ /* 0x000fcc0000000000 */
[----:B------:R-:W-:Y:S01]  /*21b0*/  HGMMA.64x16x16.F32 R32, gdesc[UR12], R32, gsb0 ;  /* 0x002000000c2079f0 */ /* 0x000fe20008000820 */
[----:B------:R-:W-:Y:S01]  /*21c0*/  UMOV UR14, UR10 ;  /* 0x0000000a000e7c82 */ /* 0x000fe20008000000 */
[----:B------:R-:W-:Y:S01]  /*21d0*/  UMOV UR15, UR11 ;  /* 0x0000000b000f7c82 */ /* 0x000fe20008000000 */
[----:B------:R-:W-:Y:S01]  /*21e0*/  UMOV UR12, UR7 ;  /* 0x00000007000c7c82 */ /* 0x000fe20008000000 */
[----:B------:R-:W-:Y:S01]  /*21f0*/  UMOV UR13, 0x40000040 ;  /* 0x40000040000d7882 */ /* 0x000fe20000000000 */
[----:B------:R-:W-:Y:S01]  /*2200*/  UIADD3 UR7, UR8, 0x402, URZ ;  /* 0x0000040208077890 */ /* 0x000fe2000fffe03f */
[----:B------:R-:W-:Y:S01]  /*2210*/  UMOV UR11, 0x40000040 ;  /* 0x40000040000b7882 */ /* 0x000fe20000000000 */
        /* <DEDUP_REMOVED lines=118> */
[----:B------:R-:W-:Y:S02]  /*2980*/  UIADD3 UR12, UR8, 0x1006, URZ ;  /* 0x00001006080c7890 */ /* 0x000fe4000fffe03f */
        /* <DEDUP_REMOVED lines=17> */
[----:B------:R-:W-:Y:S01]  /*2aa0*/  BPT.TRAP 0x1 ;  /* 0x000000040000795c */ /* 0x000fe20000300000 */
.L_x_27:
[----:B------:R-:W-:-:S13]  /*2ab0*/  ISETP.NE.AND P1, PT, R23, RZ, PT ;  /* 0x000000ff1700720c */ /* 0x000fda0003f25270 */
[----:B01----:R-:W-:-:S04]  /*2ac0*/  @P1 IMAD R4, R3, 0x8, R6 ;  /* 0x0000000803041824 */ /* 0x003fc800078e0206 */
[----:B------:R-:W-:-:S05]  /*2ad0*/  @P1 VIADD R5, R4, 0x10 ;  /* 0x0000001004051836 */ /* 0x000fca0000000000 */
[----:B------:R-:W-:-:S04]  /*2ae0*/  @P1 PRMT R5, R22, 0x654, R5 ;  /* 0x0000065416051816 */ /* 0x000fc80000000005 */
[----:B------:R0:W-:Y:S01]  /*2af0*/  @P1 SYNCS.ARRIVE.TRANS64.RED.A1T0 RZ, [R5+URZ], RZ ;  /* 0x000000ff05ff19a7 */ /* 0x0001e2000810043f */
[----:B------:R-:W-:-:S13]  /*2b00*/  ISETP.GT.U32.AND P1, PT, R19, 0x1, PT ;  /* 0x000000011300780c */ /* 0x000fda0003f24070 */
[----:B0-----:R-:W-:Y:S05]  /*2b10*/  @P1 BRA `(.L_x_28) ;  /* 0x0000000000041947 */ /* 0x001fea0003800000 */
[----:B------:R-:W-:Y:S01]  /*2b20*/  BPT.TRAP 0x1 ;  /* 0x000000040000795c */ /* 0x000fe20000300000 */
.L_x_28:
[----:B------:R-:W-:Y:S01]  /*2b30*/  UIADD3 UR6, UR6, 0x1, URZ ;  /* 0x0000000106067890 */ /* 0x000fe2000fffe03f */
[C---:B------:R-:W-:Y:S01]  /*2b40*/  ISETP.GT.AND P2, PT, R0.reuse, 0x1, PT ;  /* 0x000000010000780c */ /* 0x040fe20003f44270 */
[----:B------:R-:W-:Y:S02]  /*2b50*/  VIADD R3, R3, 0x1 ;  /* 0x0000000103037836 */ /* 0x000fe40000000000 */
[----:B------:R-:W-:Y:S01]  /*2b60*/  UISETP.NE.AND UP0, UPT, UR6, 0x2, UPT ;  /* 0x000000020600788c */ /* 0x000fe2000bf05270 */
[----:B------:R-:W-:Y:S02]  /*2b70*/  VIADD R0, R0, 0xffffffff ;  /* 0xffffffff00007836 */ /* 0x000fe40000000000 */
[C---:B------:R-:W-:Y:S01]  /*2b80*/  ISETP.NE.AND P1, PT, R3.reuse, 0x2, PT ;  /* 0x000000020300780c */ /* 0x040fe20003f25270 */
[----:B------:R-:W-:Y:S02]  /*2b90*/  USEL UR7, URZ, 0x1, UP0 ;  /* 0x000000013f077887 */ /* 0x000fe40008000000 */
[----:B------:R-:W-:Y:S01]  /*2ba0*/  USEL UR6, UR6, URZ, UP0 ;  /* 0x0000003f06067287 */ /* 0x000fe20008000000 */
[----:B------:R-:W-:-:S03]  /*2bb0*/  SEL R3, R3, RZ, P1 ;  /* 0x000000ff03037207 */ /* 0x000fc60000800000 */
[----:B------:R-:W-:Y:S01]  /*2bc0*/  LOP3.LUT R7, R7, UR7, RZ, 0x3c, !PT ;  /* 0x0000000707077c12 */ /* 0x000fe2000f8e3cff */
[----:B------:R-:W-:Y:S07]  /*2bd0*/  @P2 BRA `(.L_x_29) ;  /* 0xfffffff400002947 */ /* 0x000fee000383ffff */
.L_x_22:
[----:B------:R-:W2:Y:S02]  /*2be0*/  LDC R0, c[0x0][0x28c] ;  /* 0x0000a300ff007b82 */ /* 0x000ea40000000800 */
[----:B--2---:R-:W-:-:S13]  /*2bf0*/  ISETP.GE.AND P1, PT, R0, 0x1, PT ;  /* 0x000000010000780c */ /* 0x004fda0003f26270 */
[----:B------:R-:W-:Y:S05]  /*2c00*/  @!P1 BRA `(.L_x_30) ;  /* 0x0000000000409947 */ /* 0x000fea0003800000 */
[----:B------:R-:W-:Y:S05]  /*2c10*/  @!P0 BRA `(.L_x_31) ;  /* 0x0000000000048947 */ /* 0x000fea0003800000 */
[----:B------:R-:W-:Y:S01]  /*2c20*/  BPT.TRAP 0x1 ;  /* 0x000000040000795c */ /* 0x000fe20000300000 */
.L_x_31:
[----:B------:R-:W-:Y:S01]  /*2c30*/  ISETP.NE.AND P0, PT, R23, RZ, PT ;  /* 0x000000ff1700720c */ /* 0x000fe20003f05270 */
[----:B------:R-:W-:-:S12]  /*2c40*/  UISETP.LT.AND UP1, UPT, UR40, 0x1, UPT ;  /* 0x000000012800788c */ /* 0x000fd8000bf21270 */
[----:B------:R-:W-:-:S05]  /*2c50*/  VOTEU.ANY UP0, P0 ;  /* 0x00000000003f7886 */ /* 0x000fca0000000100 */
[----:B------:R-:W-:-:S04]  /*2c60*/  @UP0 USEL UR4, UR40, 0x1, UP1 ;  /* 0x0000000128040887 */ /* 0x000fc80008800000 */
[----:B------:R-:W-:-:S06]  /*2c70*/  @UP0 UIADD3 UR4, UR39, UR40, -UR4 ;  /* 0x0000002827040290 */ /* 0x000fcc000fffe804 */
[----:B------:R-:W-:-:S04]  /*2c80*/  IMAD.U32 R0, RZ, RZ, UR4 ;  /* 0x00000004ff007e24 */ /* 0x000fc8000f8e00ff */
[----:B------:R-:W-:-:S05]  /*2c90*/  @P0 IMAD.SHL.U32 R0, R0, 0x8, RZ ;  /* 0x0000000800000824 */ /* 0x000fca00078e00ff */
[----:B------:R-:W-:-:S04]  /*2ca0*/  @P0 LOP3.LUT R0, R0, 0x8, RZ, 0xc0, !PT ;  /* 0x0000000800000812 */ /* 0x000fc800078ec0ff */
[----:B------:R-:W-:-:S04]  /*2cb0*/  @P0 IADD3 R3, R6, 0x10, R0 ;  /* 0x0000001006030810 */ /* 0x000fc80007ffe000 */
[----:B------:R-:W-:-:S04]  /*2cc0*/  @P0 PRMT R3, R22, 0x654, R3 ;  /* 0x0000065416030816 */ /* 0x000fc80000000003 */
[----:B------:R2:W-:Y:S01]  /*2cd0*/  @P0 SYNCS.ARRIVE.TRANS64.RED.A1T0 RZ, [R3+URZ], RZ ;  /* 0x000000ff03ff09a7 */ /* 0x0005e2000810043f */
[----:B------:R-:W-:-:S13]  /*2ce0*/  ISETP.GT.U32.AND P0, PT, R19, 0x1, PT ;  /* 0x000000011300780c */ /* 0x000fda0003f04070 */
[----:B--2---:R-:W-:Y:S05]  /*2cf0*/  @P0 BRA `(.L_x_30) ;  /* 0x0000000000040947 */ /* 0x004fea0003800000 */
[----:B------:R-:W-:Y:S01]  /*2d00*/  BPT.TRAP 0x1 ;  /* 0x000000040000795c */ /* 0x000fe20000300000 */
.L_x_30:
[----:B------:R-:W2:Y:S01]  /*2d10*/  LDC R6, c[0x0][0x288] ;  /* 0x0000a200ff067b82 */ /* 0x000ea20000000800 */
[--C-:B------:R-:W-:Y:S01]  /*2d20*/  SHF.R.U32.HI R0, RZ, 0x2, R18.reuse ;  /* 0x00000002ff007819 */ /* 0x100fe20000011612 */
[----:B------:R-:W-:Y:S01]  /*2d30*/  UIADD3 UR39, UR40, UR39, URZ ;  /* 0x0000002728277290 */ /* 0x000fe2000fffe03f */
[----:B01----:R-:W-:Y:S01]  /*2d40*/  SHF.R.U32.HI R5, RZ, 0x7, R18 ;  /* 0x00000007ff057819 */ /* 0x003fe20000011612 */
[----:B------:R-:W-:Y:S01]  /*2d50*/  IMAD.SHL.U32 R53, R53, 0x10, RZ ;  /* 0x0000001035357824 */ /* 0x000fe200078e00ff */
[----:B------:R-:W-:Y:S01]  /*2d60*/  LOP3.LUT R3, R0, 0x7, RZ, 0xc0, !PT ;  /* 0x0000000700037812 */ /* 0x000fe200078ec0ff */
[----:B------:R-:W-:Y:S01]  /*2d70*/  USHF.R.U32.HI UR4, URZ, 0x1, UR39 ;  /* 0x000000013f047899 */ /* 0x000fe20008011627 */
[----:B------:R-:W-:Y:S01]  /*2d80*/  LOP3.LUT R0, R5, 0x1, RZ, 0xc0, !PT ;  /* 0x0000000105007812 */ /* 0x000fe200078ec0ff */
[C---:B------:R-:W-:Y:S01]  /*2d90*/  IMAD.SHL.U32 R14, R18.reuse, 0x2, RZ ;  /* 0x00000002120e7824 */ /* 0x040fe200078e00ff */
[C---:B------:R-:W-:Y:S01]  /*2da0*/  LOP3.LUT R5, R18.reuse, 0x3, RZ, 0xc0, !PT ;  /* 0x0000000312057812 */ /* 0x040fe200078ec0ff */
[----:B------:R-:W-:Y:S01]  /*2db0*/  ULOP3.LUT UR4, UR4, 0x1, URZ, 0xc0, !UPT ;  /* 0x0000000104047892 */ /* 0x000fe2000f8ec03f */
[----:B------:R-:W-:Y:S01]  /*2dc0*/  LOP3.LUT R4, R18, 0x60, RZ, 0xc0, !PT ;  /* 0x0000006012047812 */ /* 0x000fe200078ec0ff */
[----:B------:R-:W-:Y:S01]  /*2dd0*/  ULDC UR8, c[0x0][0x284] ;  /* 0x0000a10000087ab9 */ /* 0x000fe20000000800 */
[----:B------:R-:W-:Y:S01]  /*2de0*/  IMAD.SHL.U32 R8, R0, 0x40, RZ ;  /* 0x0000004000087824 */ /* 0x000fe200078e00ff */
[----:B------:R-:W-:Y:S01]  /*2df0*/  UISETP.GT.U32.AND UP1, UPT, UR39, 0x1, UPT ;  /* 0x000000012700788c */ /* 0x000fe2000bf24070 */
[----:B------:R-:W-:Y:S01]  /*2e00*/  SHF.R.U32.HI R4, RZ, 0x1, R4 ;  /* 0x00000001ff047819 */ /* 0x000fe20000011604 */
[----:B------:R-:W-:Y:S01]  /*2e10*/  UISETP.NE.U32.AND UP0, UPT, UR4, 0x1, UPT ;  /* 0x000000010400788c */ /* 0x000fe2000bf05070 */
[----:B------:R-:W-:Y:S01]  /*2e20*/  SHF.R.S32.HI R21, RZ, 0x1f, R51 ;  /* 0x0000001fff157819 */ /* 0x000fe20000011433 */
[----:B------:R-:W-:Y:S01]  /*2e30*/  ULDC.64 UR6, c[0x0][0x5d0] ;  /* 0x0001740000067ab9 */ /* 0x000fe20000000a00 */
[--C-:B------:R-:W-:Y:S01]  /*2e40*/  IADD3 R7, RZ, -R4, -R3.reuse ;  /* 0x80000004ff077210 */ /* 0x100fe20007ffe803 */
[----:B------:R-:W-:Y:S01]  /*2e50*/  UISETP.LT.U32.AND UP1, UPT, UR40, 0x2, UP1 ;  /* 0x000000022800788c */ /* 0x000fe20008f21070 */
[----:B------:R-:W-:Y:S01]  /*2e60*/  LOP3.LUT R14, R53, 0x6, R14, 0xf8, !PT ;  /* 0x00000006350e7812 */ /* 0x000fe200078ef80e */
[----:B------:R-:W-:Y:S01]  /*2e70*/  UISETP.GT.U32.AND UP0, UPT, UR40, 0x1, !UP0 ;  /* 0x000000012800788c */ /* 0x000fe2000c704070 */
[----:B------:R-:W-:Y:S01]  /*2e80*/  LOP3.LUT R3, R8, 0x40, R3, 0xe2, !PT ;  /* 0x0000004008037812 */ /* 0x000fe200078ee203 */
[----:B--2---:R-:W-:Y:S01]  /*2e90*/  IMAD R10, R5, -0x2, R6 ;  /* 0xfffffffe050a7824 */ /* 0x004fe200078e0206 */
[----:B------:R-:W-:Y:S01]  /*2ea0*/  ISETP.GE.AND P0, PT, R53, R6, PT ;  /* 0x000000063500720c */ /* 0x000fe20003f06270 */
[C---:B------:R-:W-:Y:S01]  /*2eb0*/  IMAD R5, R52.reuse, 0x180, RZ ;  /* 0x0000018034057824 */ /* 0x040fe200078e02ff */
[----:B------:R-:W-:Y:S01]  /*2ec0*/  SHF.R.S32.HI R15, RZ, 0x1f, R14 ;  /* 0x0000001fff0f7819 */ /* 0x000fe2000001140e */
[----:B------:R-:W-:Y:S01]  /*2ed0*/  IMAD R6, R21, UR6, RZ ;  /* 0x0000000615067c24 */ /* 0x000fe2000f8e02ff */
[----:B------:R-:W-:Y:S01]  /*2ee0*/  USEL UR5, URZ, 0x1, !UP1 ;  /* 0x000000013f057887 */ /* 0x000fe2000c800000 */
[----:B------:R-:W-:Y:S01]  /*2ef0*/  IMAD.WIDE R8, R52, 0x180, RZ ;  /* 0x0000018034087825 */ /* 0x000fe200078e02ff */
[----:B------:R-:W-:Y:S01]  /*2f00*/  ISETP.GE.OR P0, PT, R5, UR8, P0 ;  /* 0x0000000805007c0c */ /* 0x000fe20008706670 */
[----:B------:R-:W-:-:S02]  /*2f10*/  USEL UR4, URZ, 0x1, !UP0 ;  /* 0x000000013f047887 */ /* 0x000fc4000c000000 */
[----:B------:R-:W-:Y:S01]  /*2f20*/  IMAD R0, R0, -0x40, R7 ;  /* 0xffffffc000007824 */ /* 0x000fe200078e0207 */
[----:B------:R-:W-:Y:S01]  /*2f30*/  LOP3.LUT R63, R8, R3, R4, 0xfe, !PT ;  /* 0x00000003083f7212 */ /* 0x000fe200078efe04 */
[C---:B------:R-:W-:Y:S01]  /*2f40*/  IMAD R11, R51.reuse, UR7, R6 ;  /* 0x00000007330b7c24 */ /* 0x040fe2000f8e0206 */
[----:B------:R-:W-:Y:S01]  /*2f50*/  ULOP3.LUT UR39, UR39, 0x1, URZ, 0xc0, !UPT ;  /* 0x0000000127277892 */ /* 0x000fe2000f8ec03f */
[----:B------:R-:W-:Y:S01]  /*2f60*/  IMAD.WIDE.U32 R6, R51, UR6, R14 ;  /* 0x0000000633067c25 */ /* 0x000fe2000f8e000e */
[----:B------:R-:W-:Y:S01]  /*2f70*/  ULOP3.LUT UR38, UR4, UR38, UR5, 0x96, !UPT ;  /* 0x0000002604267292 */ /* 0x000fe2000f8e9605 */
[----:B------:R-:W-:Y:S02]  /*2f80*/  IADD3 R4, -R5, UR8, R0 ;  /* 0x0000000805047c10 */ /* 0x000fe4000fffe100 */
[----:B------:R-:W-:Y:S02]  /*2f90*/  IMAD.IADD R7, R7, 0x1, R11 ;  /* 0x0000000107077824 */ /* 0x000fe400078e020b */
[----:B------:R-:W-:-:S02]  /*2fa0*/  IMAD.IADD R3, R10, 0x1, -R53 ;  /* 0x000000010a037824 */ /* 0x000fc400078e0a35 */
[----:B------:R-:W-:Y:S01]  /*2fb0*/  IMAD.MOV.U32 R0, RZ, RZ, -0x1 ;  /* 0xffffffffff007424 */ /* 0x000fe200078e00ff */
[----:B------:R-:W-:Y:S06]  /*2fc0*/  @P0 BRA `(.L_x_32) ;  /* 0x0000001c00f40947 */ /* 0x000fec0003800000 */
[----:B------:R-:W0:Y:S01]  /*2fd0*/  LDC.64 R12, c[0x0][0x5c8] ;  /* 0x00017200ff0c7b82 */ /* 0x000e220000000a00 */
[----:B-----5:R-:W-:Y:S01]  /*2fe0*/  FSETP.NEU.AND P1, PT, R49, RZ, PT ;  /* 0x000000ff3100720b */ /* 0x020fe20003f2d000 */
[----:B------:R-:W-:Y:S01]  /*2ff0*/  BSSY B0, `(.L_x_32) ;  /* 0x00001fa000007945 */ /* 0x000fe20003800000 */
[----:B------:R-:W-:-:S04]  /*3000*/  ISETP.GT.AND P0, PT, R4, RZ, PT ;  /* 0x000000ff0400720c */ /* 0x000fc80003f04270 */
[----:B------:R-:W-:Y:S01]  /*3010*/  ISETP.GT.AND P2, PT, R3, RZ, P0 ;  /* 0x000000ff0300720c */ /* 0x000fe20000744270 */
[-C--:B0-----:R-:W-:Y:S02]  /*3020*/  IMAD R10, R9, R12.reuse, RZ ;  /* 0x0000000c090a7224 */ /* 0x081fe400078e02ff */
[----:B------:R-:W-:-:S04]  /*3030*/  IMAD.WIDE.U32 R52, R63, R12, R6 ;  /* 0x0000000c3f347225 */ /* 0x000fc800078e0006 */
[----:B------:R-:W-:-:S04]  /*3040*/  IMAD R5, R63, R13, R10 ;  /* 0x0000000d3f057224 */ /* 0x000fc800078e020a */
[----:B------:R-:W-:Y:S01]  /*3050*/  IMAD.IADD R67, R53, 0x1, R5 ;  /* 0x0000000135437824 */ /* 0x000fe200078e0205 */
[----:B------:R-:W-:Y:S06]  /*3060*/  @!P1 BRA `(.L_x_33) ;  /* 0x0000001400889947 */ /* 0x000fec0003800000 */
[----:B------:R-:W0:Y:S01]  /*3070*/  LDC.64 R56, c[0x0][0x5b8] ;  /* 0x00016e00ff387b82 */ /* 0x000e220000000a00 */
[----:B------:R-:W-:-:S07]  /*3080*/  ULDC.64 UR4, c[0x0][0x5c0] ;  /* 0x0001700000047ab9 */ /* 0x000fce0000000a00 */
[----:B------:R-:W1:Y:S08]  /*3090*/  LDC.64 R64, c[0x0][0x5b0] ;  /* 0x00016c00ff407b82 */ /* 0x000e700000000a00 */
[----:B------:R-:W2:Y:S01]  /*30a0*/  LDC.64 R60, c[0x0][0x5a8] ;  /* 0x00016a00ff3c7b82 */ /* 0x000ea20000000a00 */
[-C--:B0-----:R-:W-:Y:S02]  /*30b0*/  IMAD R6, R21, R56.reuse, RZ ;  /* 0x0000003815067224 */ /* 0x081fe400078e02ff */
[----:B------:R-:W-:-:S04]  /*30c0*/  IMAD.WIDE.U32 R54, R51, R56, R14 ;  /* 0x0000003833367225 */ /* 0x000fc800078e000e */
[----:B------:R-:W-:Y:S02]  /*30d0*/  IMAD R57, R51, R57, R6 ;  /* 0x0000003933397224 */ /* 0x000fe400078e0206 */
[-C--:B-1----:R-:W-:Y:S02]  /*30e0*/  IMAD R8, R9, R64.reuse, RZ ;  /* 0x0000004009087224 */ /* 0x082fe400078e02ff */
[----:B------:R-:W-:Y:S02]  /*30f0*/  IMAD.IADD R11, R55, 0x1, R57 ;  /* 0x00000001370b7824 */ /* 0x000fe400078e0239 */
[----:B------:R-:W-:Y:S02]  /*3100*/  IMAD.MOV.U32 R10, RZ, RZ, R54 ;  /* 0x000000ffff0a7224 */ /* 0x000fe400078e0036 */
[C---:B------:R-:W-:Y:S02]  /*3110*/  IMAD R59, R63.reuse, R65, R8 ;  /* 0x000000413f3b7224 */ /* 0x040fe400078e0208 */
[----:B------:R-:W-:-:S04]  /*3120*/  IMAD.WIDE.U32 R6, R63, R64, R10 ;  /* 0x000000403f067225 */ /* 0x000fc800078e000a */
[----:B------:R-:W-:Y:S01]  /*3130*/  IMAD.IADD R5, R7, 0x1, R59 ;  /* 0x0000000107057824 */ /* 0x000fe200078e023b */
[----:B--2---:R-:W-:-:S04]  /*3140*/  LEA R8, P1, R6, R60, 0x1 ;  /* 0x0000003c06087211 */ /* 0x004fc800078208ff */
[----:B------:R-:W-:-:S05]  /*3150*/  LEA.HI.X R9, R6, R61, R5, 0x1, P1 ;  /* 0x0000003d06097211 */ /* 0x000fca00008f0c05 */
[----:B------:R-:W2:Y:S01]  /*3160*/  @P2 LDG.E.LTC128B.U16 R5, desc[UR36][R8.64] ;  /* 0x0000002408052981 */ /* 0x000ea2000c1e1520 */
[----:B------:R-:W-:Y:S01]  /*3170*/  IMAD.WIDE.U32 R20, R63, R64, R14 ;  /* 0x000000403f147225 */ /* 0x000fe200078e000e */
[----:B------:R-:W-:Y:S01]  /*3180*/  ISETP.GT.AND P3, PT, R3, 0x1, P0 ;  /* 0x000000010300780c */ /* 0x000fe20000764270 */
[----:B------:R-:W-:Y:S02]  /*3190*/  BSSY B1, `(.L_x_34) ;  /* 0x0000011000017945 */ /* 0x000fe40003800000 */
[----:B------:R-:W-:Y:S02]  /*31a0*/  IMAD.IADD R21, R59, 0x1, R21 ;  /* 0x000000013b157824 */ /* 0x000fe400078e0215 */
[----:B------:R-:W-:-:S04]  /*31b0*/  IMAD.WIDE.U32 R20, R51, R56, R20 ;  /* 0x0000003833147225 */ /* 0x000fc800078e0014 */
[----:B------:R-:W-:Y:S02]  /*31c0*/  IMAD.IADD R21, R57, 0x1, R21 ;  /* 0x0000000139157824 */ /* 0x000fe400078e0215 */
[----:B--2---:R-:W-:-:S05]  /*31d0*/  HADD2.F32 R6, -RZ, R5.H0_H0 ;  /* 0x20000005ff067230 */ /* 0x004fca0000004100 */
[----:B------:R-:W-:Y:S01]  /*31e0*/  FMUL R7, R6, R49 ;  /* 0x0000003106077220 */ /* 0x000fe20000400000 */
[----:B------:R-:W-:-:S03]  /*31f0*/  LEA R6, P1, R52, UR4, 0x1 ;  /* 0x0000000434067c11 */ /* 0x000fc6000f8208ff */
[----:B------:R-:W-:-:S05]  /*3200*/  FFMA R7, R40, R48, R7 ;  /* 0x0000003028077223 */ /* 0x000fca0000000007 */
[----:B------:R-:W-:Y:S02]  /*3210*/  F2FP.F16.F32.PACK_AB R40, RZ, R7 ;  /* 0x00000007ff28723e */ /* 0x000fe400000000ff */
[----:B------:R-:W-:Y:S02]  /*3220*/  LEA.HI.X R7, R52, UR5, R67, 0x1, P1 ;  /* 0x0000000534077c11 */ /* 0x000fe400088f0c43 */
[----:B------:R-:W-:-:S03]  /*3230*/  LEA R52, P1, R20, R60, 0x1 ;  /* 0x0000003c14347211 */ /* 0x000fc600078208ff */
[----:B------:R0:W-:Y:S01]  /*3240*/  @P2 STG.E.U16 desc[UR36][R6.64], R40 ;  /* 0x0000002806002986 */ /* 0x0001e2000c101524 */
[----:B------:R-:W-:Y:S01]  /*3250*/  LEA.HI.X R53, R20, R61, R21, 0x1, P1 ;  /* 0x0000003d14357211 */ /* 0x000fe200008f0c15 */
[C---:B------:R-:W-:Y:S01]  /*3260*/  IMAD.SHL.U32 R20, R64.reuse, 0x8, RZ ;  /* 0x0000000840147824 */ /* 0x040fe200078e00ff */
[----:B------:R-:W-:Y:S01]  /*3270*/  SHF.L.U64.HI R21, R64, 0x3, R65 ;  /* 0x0000000340157819 */ /* 0x000fe20000010241 */
[----:B------:R-:W-:Y:S06]  /*3280*/  @!P3 BRA `(.L_x_35) ;  /* 0x000000000004b947 */ /* 0x000fec0003800000 */
[----:B------:R1:W5:Y:S02]  /*3290*/  LDG.E.LTC128B.U16 R5, desc[UR36][R52.64+0x2] ;  /* 0x0000022434057981 */ /* 0x000364000c1e1520 */
.L_x_35:
[----:B------:R-:W-:Y:S05]  /*32a0*/  BSYNC B1 ;  /* 0x0000000000017941 */ /* 0x000fea0003800000 */
.L_x_34:
[----:B------:R-:W-:Y:S01]  /*32b0*/  IMAD.WIDE.U32 R20, R63, R64, R20 ;  /* 0x000000403f147225 */ /* 0x000fe200078e0014 */
[----:B------:R-:W-:-:S03]  /*32c0*/  ISETP.GT.AND P1, PT, R4, 0x8, PT ;  /* 0x000000080400780c */ /* 0x000fc60003f24270 */
[----:B-----5:R-:W-:Y:S01]  /*32d0*/  HADD2.F32 R10, -RZ, R5.H0_H0 ;  /* 0x20000005ff0a7230 */ /* 0x020fe20000004100 */
[----:B------:R-:W-:Y:S01]  /*32e0*/  IADD3 R54, P4, R54, R20, RZ ;  /* 0x0000001436367210 */ /* 0x000fe20007f9e0ff */
[----:B------:R-:W-:Y:S01]  /*32f0*/  IMAD.IADD R59, R59, 0x1, R21 ;  /* 0x000000013b3b7824 */ /* 0x000fe200078e0215 */
[----:B------:R-:W-:Y:S02]  /*3300*/  ISETP.GT.AND P2, PT, R3, RZ, P1 ;  /* 0x000000ff0300720c */ /* 0x000fe40000f44270 */
[----:B------:R-:W-:Y:S01]  /*3310*/  FMUL R10, R10, R49 ;  /* 0x000000310a0a7220 */ /* 0x000fe20000400000 */
[----:B------:R-:W-:-:S03]  /*3320*/  IMAD.X R11, R59, 0x1, R11, P4 ;  /* 0x000000013b0b7824 */ /* 0x000fc600020e060b */
[----:B------:R-:W-:Y:S01]  /*3330*/  FFMA R41, R41, R48, R10 ;  /* 0x0000003029297223 */ /* 0x000fe2000000000a */
[----:B------:R-:W-:-:S04]  /*3340*/  LEA R10, P4, R54, R60, 0x1 ;  /* 0x0000003c360a7211 */ /* 0x000fc800078808ff */
[----:B------:R-:W-:Y:S02]  /*3350*/  LEA.HI.X R11, R54, R61, R11, 0x1, P4 ;  /* 0x0000003d360b7211 */ /* 0x000fe400020f0c0b */
[----:B------:R-:W-:Y:S02]  /*3360*/  F2FP.F16.F32.PACK_AB R41, RZ, R41 ;  /* 0x00000029ff29723e */ /* 0x000fe400000000ff */
[----:B------:R-:W-:-:S03]  /*3370*/  PRMT R54, R5, 0x7610, R54 ;  /* 0x0000761005367816 */ /* 0x000fc60000000036 */
[----:B------:R2:W-:Y:S04]  /*3380*/  @P3 STG.E.U16 desc[UR36][R6.64+0x2], R41 ;  /* 0x0000022906003986 */ /* 0x0005e8000c101524 */
[----:B------:R-:W3:Y:S01]  /*3390*/  @P2 LDG.E.LTC128B.U16 R54, desc[UR36][R10.64] ;  /* 0x000000240a362981 */ /* 0x000ee2000c1e1520 */
[----:B------:R-:W-:Y:S01]  /*33a0*/  IADD3 R14, P3, R14, R20, RZ ;  /* 0x000000140e0e7210 */ /* 0x000fe20007f7e0ff */
[----:B------:R-:W-:Y:S01]  /*33b0*/  BSSY B1, `(.L_x_36) ;  /* 0x0000011000017945 */ /* 0x000fe20003800000 */
[C---:B------:R-:W-:Y:S02]  /*33c0*/  SHF.L.U64.HI R21, R12.reuse, 0x4, R13 ;  /* 0x000000040c157819 */ /* 0x040fe4000001020d */
[----:B0-----:R-:W-:Y:S01]  /*33d0*/  LEA R40, P4, R12, R6, 0x4 ;  /* 0x000000060c287211 */ /* 0x001fe200078820ff */
[----:B------:R-:W-:Y:S01]  /*33e0*/  IMAD.X R15, R15, 0x1, R59, P3 ;  /* 0x000000010f0f7824 */ /* 0x000fe200018e063b */
[----:B------:R-:W-:-:S03]  /*33f0*/  ISETP.GT.AND P3, PT, R3, 0x1, P1 ;  /* 0x000000010300780c */ /* 0x000fc60000f64270 */
[----:B--2---:R-:W-:Y:S02]  /*3400*/  IMAD.X R41, R21, 0x1, R7, P4 ;  /* 0x0000000115297824 */ /* 0x004fe400020e0607 */
[----:B------:R-:W-:-:S04]  /*3410*/  IMAD.WIDE.U32 R14, R51, R56, R14 ;  /* 0x00000038330e7225 */ /* 0x000fc800078e000e */
[----:B------:R-:W-:Y:S02]  /*3420*/  IMAD.IADD R15, R57, 0x1, R15 ;  /* 0x00000001390f7824 */ /* 0x000fe400078e020f */
[----:B---3--:R-:W-:-:S05]  /*3430*/  HADD2.F32 R20, -RZ, R54.H0_H0 ;  /* 0x20000036ff147230 */ /* 0x008fca0000004100 */
[----:B------:R-:W-:Y:S01]  /*3440*/  FMUL R5, R20, R49 ;  /* 0x0000003114057220 */ /* 0x000fe20000400000 */
[----:B------:R-:W-:-:S03]  /*3450*/  LEA R20, P5, R14, R60, 0x1 ;  /* 0x0000003c0e147211 */ /* 0x000fc600078a08ff */
[----:B------:R-:W-:Y:S01]  /*3460*/  FFMA R5, R42, R48, R5 ;  /* 0x000000302a057223 */ /* 0x000fe20000000005 */
[----:B------:R-:W-:-:S04]  /*3470*/  LEA.HI.X R21, R14, R61, R15, 0x1, P5 ;  /* 0x0000003d0e157211 */ /* 0x000fc800028f0c0f */
[----:B------:R-:W-:-:S05]  /*3480*/  F2FP.F16.F32.PACK_AB R5, RZ, R5 ;  /* 0x00000005ff05723e */ /* 0x000fca00000000ff */
[----:B------:R0:W-:Y:S01]  /*3490*/  @P2 STG.E.U16 desc[UR36][R40.64], R5 ;  /* 0x0000000528002986 */ /* 0x0001e2000c101524 */
[----:B------:R-:W-:Y:S05]  /*34a0*/  @!P3 BRA `(.L_x_37) ;  /* 0x000000000004b947 */ /* 0x000fea0003800000 */
[----:B------:R2:W5:Y:S02]  /*34b0*/  LDG.E.LTC128B.U16 R54, desc[UR36][R20.64+0x2] ;  /* 0x0000022414367981 */ /* 0x000564000c1e1520 */
.L_x_37:
[----:B------:R-:W-:Y:S05]  /*34c0*/  BSYNC B1 ;  /* 0x0000000000017941 */ /* 0x000fea0003800000 */
.L_x_36:
[----:B-----5:R-:W-:Y:S01]  /*34d0*/  HADD2.F32 R14, -RZ, R54.H0_H0 ;  /* 0x20000036ff0e7230 */ /* 0x020fe20000004100 */
[----:B------:R-:W-:Y:S01]  /*34e0*/  ISETP.GT.AND P2, PT, R3, 0x8, P0 ;  /* 0x000000080300780c */ /* 0x000fe20000744270 */
[----:B------:R-:W-:Y:S01]  /*34f0*/  @P3 IMAD.MOV.U32 R15, RZ, RZ, R41 ;  /* 0x000000ffff0f3224 */ /* 0x000fe200078e0029 */
[----:B------:R-:W-:Y:S02]  /*3500*/  BSSY B1, `(.L_x_38) ;  /* 0x0000009000017945 */ /* 0x000fe40003800000 */
[----:B------:R-:W-:-:S04]  /*3510*/  FMUL R14, R14, R49 ;  /* 0x000000310e0e7220 */ /* 0x000fc80000400000 */
[----:B------:R-:W-:-:S05]  /*3520*/  FFMA R14, R43, R48, R14 ;  /* 0x000000302b0e7223 */ /* 0x000fca000000000e */
[----:B------:R-:W-:-:S04]  /*3530*/  F2FP.F16.F32.PACK_AB R14, RZ, R14 ;  /* 0x0000000eff0e723e */ /* 0x000fc800000000ff */
[----:B0-----:R-:W-:Y:S01]  /*3540*/  PRMT R5, R14, 0x7610, R5 ;  /* 0x000076100e057816 */ /* 0x001fe20000000005 */
[----:B------:R-:W-:-:S05]  /*3550*/  @P3 IMAD.MOV.U32 R14, RZ, RZ, R40 ;  /* 0x000000ffff0e3224 */ /* 0x000fca00078e0028 */
[----:B------:R0:W-:Y:S01]  /*3560*/  @P3 STG.E.U16 desc[UR36][R14.64+0x2], R5 ;  /* 0x000002050e003986 */ /* 0x0001e2000c101524 */
[----:B------:R-:W-:Y:S05]  /*3570*/  @!P2 BRA `(.L_x_39) ;  /* 0x000000000004a947 */ /* 0x000fea0003800000 */
[----:B------:R3:W5:Y:S02]  /*3580*/  LDG.E.LTC128B.U16 R54, desc[UR36][R52.64+0x10] ;  /* 0x0000102434367981 */ /* 0x000764000c1e1520 */
.L_x_39:
[----:B------:R-:W-:Y:S05]  /*3590*/  BSYNC B1 ;  /* 0x0000000000017941 */ /* 0x000fea0003800000 */
.L_x_38:
[----:B0----5:R-:W-:Y:S01]  /*35a0*/  HADD2.F32 R14, -RZ, R54.H0_H0 ;  /* 0x20000036ff0e7230 */ /* 0x021fe20000004100 */
[----:B------:R-:W-:Y:S01]  /*35b0*/  ISETP.GT.AND P0, PT, R3, 0x9, P0 ;  /* 0x000000090300780c */ /* 0x000fe20000704270 */
[----:B------:R-:W-:Y:S03]  /*35c0*/  BSSY B1, `(.L_x_40) ;  /* 0x0000007000017945 */ /* 0x000fe60003800000 */
[----:B------:R-:W-:-:S04]  /*35d0*/  FMUL R5, R14, R49 ;  /* 0x000000310e057220 */ /* 0x000fc80000400000 */
[----:B------:R-:W-:-:S05]  /*35e0*/  FFMA R5, R44, R48, R5 ;  /* 0x000000302c057223 */ /* 0x000fca0000000005 */
[----:B------:R-:W-:-:S05]  /*35f0*/  F2FP.F16.F32.PACK_AB R5, RZ, R5 ;  /* 0x00000005ff05723e */ /* 0x000fca00000000ff */
[----:B------:R0:W-:Y:S01]  /*3600*/  @P2 STG.E.U16 desc[UR36][R6.64+0x10], R5 ;  /* 0x0000100506002986 */ /* 0x0001e2000c101524 */
[----:B------:R-:W-:Y:S05]  /*3610*/  @!P0 BRA `(.L_x_41) ;  /* 0x0000000000048947 */ /* 0x000fea0003800000 */
[----:B------:R4:W5:Y:S02]  /*3620*/  LDG.E.LTC128B.U16 R54, desc[UR36][R52.64+0x12] ;  /* 0x0000122434367981 */ /* 0x000964000c1e1520 */
.L_x_41:
[----:B------:R-:W-:Y:S05]  /*3630*/  BSYNC B1 ;  /* 0x0000000000017941 */ /* 0x000fea0003800000 */
.L_x_40:
[----:B-----5:R-:W-:Y:S01]  /*3640*/  HADD2.F32 R14, -RZ, R54.H0_H0 ;  /* 0x20000036ff0e7230 */ /* 0x020fe20000004100 */
        /* <DEDUP_REMOVED lines=8> */
.L_x_43:
[----:B------:R-:W-:Y:S05]  /*36d0*/  BSYNC B1 ;  /* 0x0000000000017941 */ /* 0x000fea0003800000 */
.L_x_42:
[----:B0----5:R-:W-:Y:S01]  /*36e0*/  HADD2.F32 R14, -RZ, R54.H0_H0 ;  /* 0x20000036ff0e7230 */ /* 0x021fe20000004100 */
[----:B------:R-:W-:Y:S01]  /*36f0*/  ISETP.GT.AND P1, PT, R3, 0x9, P1 ;  /* 0x000000090300780c */ /* 0x000fe20000f24270 */
[----:B------:R-:W-:Y:S01]  /*3700*/  @P2 IMAD.MOV.U32 R15, RZ, RZ, R41 ;  /* 0x000000ffff0f2224 */ /* 0x000fe200078e0029 */
[----:B------:R-:W-:Y:S02]  /*3710*/  BSSY B1, `(.L_x_44) ;  /* 0x0000008000017945 */ /* 0x000fe40003800000 */
[----:B------:R-:W-:Y:S01]  /*3720*/  FMUL R5, R14, R49 ;  /* 0x000000310e057220 */ /* 0x000fe20000400000 */
[----:B------:R-:W-:-:S03]  /*3730*/  @P2 IMAD.MOV.U32 R14, RZ, RZ, R40 ;  /* 0x000000ffff0e2224 */ /* 0x000fc600078e0028 */
[----:B------:R-:W-:-:S05]  /*3740*/  FFMA R5, R46, R48, R5 ;  /* 0x000000302e057223 */ /* 0x000fca0000000005 */
[----:B------:R-:W-:-:S05]  /*3750*/  F2FP.F16.F32.PACK_AB R5, RZ, R5 ;  /* 0x00000005ff05723e */ /* 0x000fca00000000ff */
[----:B------:R0:W-:Y:S01]  /*3760*/  @P2 STG.E.U16 desc[UR36][R14.64+0x10], R5 ;  /* 0x000010050e002986 */ /* 0x0001e2000c101524 */
[----:B------:R-:W-:Y:S05]  /*3770*/  @!P1 BRA `(.L_x_45) ;  /* 0x0000000000049947 */ /* 0x000fea0003800000 */
[----:B------:R0:W5:Y:S02]  /*3780*/  LDG.E.LTC128B.U16 R54, desc[UR36][R20.64+0x12] ;  /* 0x0000122414367981 */ /* 0x000164000c1e1520 */
.L_x_45:
[----:B------:R-:W-:Y:S05]  /*3790*/  BSYNC B1 ;  /* 0x0000000000017941 */ /* 0x000fea0003800000 */
.L_x_44:
[----:B0----5:R-:W-:Y:S01]  /*37a0*/  HADD2.F32 R14, -RZ, R54.H0_H0 ;  /* 0x20000036ff0e7230 */ /* 0x021fe20000004100 */
[----:B------:R-:W-:Y:S01]  /*37b0*/  ISETP.GT.AND P0, PT, R4, 0x80, PT ;  /* 0x000000800400780c */ /* 0x000fe20003f04270 */
[C---:B------:R-:W-:Y:S01]  /*37c0*/  IMAD.SHL.U32 R63, R64.reuse, 0x100, RZ ;  /* 0x00000100403f7824 */ /* 0x040fe200078e00ff */
[----:B------:R-:W-:Y:S01]  /*37d0*/  SHF.L.U64.HI R65, R64, 0x8, R65 ;  /* 0x0000000840417819 */ /* 0x000fe20000010241 */
[----:B--2---:R-:W-:Y:S02]  /*37e0*/  @P1 IMAD.MOV.U32 R20, RZ, RZ, R40 ;  /* 0x000000ffff141224 */ /* 0x004fe400078e0028 */
[----:B------:R-:W-:Y:S01]  /*37f0*/  FMUL R14, R14, R49 ;  /* 0x000000310e0e7220 */ /* 0x000fe20000400000 */
[----:B------:R-:W-:Y:S01]  /*3800*/  ISETP.GT.AND P3, PT, R3, RZ, P0 ;  /* 0x000000ff0300720c */ /* 0x000fe20000764270 */
[----:B------:R-:W-:Y:S02]  /*3810*/  @P1 IMAD.MOV.U32 R21, RZ, RZ, R41 ;  /* 0x000000ffff151224 */ /* 0x000fe400078e0029 */
[----:B------:R-:W-:Y:S01]  /*3820*/  FFMA R47, R47, R48, R14 ;  /* 0x000000302f2f7223 */ /* 0x000fe2000000000e */
[----:B------:R-:W-:-:S04]  /*3830*/  IADD3 R14, P2, R63, R8, RZ ;  /* 0x000000083f0e7210 */ /* 0x000fc80007f5e0ff */
[----:B------:R-:W-:Y:S01]  /*3840*/  F2FP.F16.F32.PACK_AB R47, RZ, R47 ;  /* 0x0000002fff2f723e */ /* 0x000fe200000000ff */
[----:B------:R-:W-:-:S04]  /*3850*/  IMAD.X R15, R65, 0x1, R9, P2 ;  /* 0x00000001410f7824 */ /* 0x000fc800010e0609 */
[----:B------:R0:W-:Y:S04]  /*3860*/  @P1 STG.E.U16 desc[UR36][R20.64+0x12], R47 ;  /* 0x0000122f14001986 */ /* 0x0001e8000c101524 */
[----:B------:R-:W2:Y:S01]  /*3870*/  @P3 LDG.E.LTC128B.U16 R54, desc[UR36][R14.64] ;  /* 0x000000240e363981 */ /* 0x000ea2000c1e1520 */
[C---:B------:R-:W-:Y:S01]  /*3880*/  IMAD.SHL.U32 R59, R12.reuse, 0x100, RZ ;  /* 0x000001000c3b7824 */ /* 0x040fe200078e00ff */
[----:B------:R-:W-:Y:S02]  /*3890*/  LOP3.LUT R57, R63, 0x2, RZ, 0xfc, !PT ;  /* 0x000000023f397812 */ /* 0x000fe400078efcff */
[----:B------:R-:W-:Y:S02]  /*38a0*/  ISETP.GT.AND P2, PT, R3, 0x1, P0 ;  /* 0x000000010300780c */ /* 0x000fe40000744270 */
[----:B------:R-:W-:-:S02]  /*38b0*/  SHF.L.U64.HI R61, R12, 0x8, R13 ;  /* 0x000000080c3d7819 */ /* 0x000fc4000001020d */
[----:B------:R-:W-:-:S05]  /*38c0*/  IADD3 R12, P4, R57, R8, RZ ;  /* 0x00000008390c7210 */ /* 0x000fca0007f9e0ff */
[----:B------:R-:W-:Y:S02]  /*38d0*/  IMAD.X R13, R65, 0x1, R9, P4 ;  /* 0x00000001410d7824 */ /* 0x000fe400020e0609 */
[----:B--2---:R-:W-:-:S05]  /*38e0*/  HADD2.F32 R42, -RZ, R54.H0_H0 ;  /* 0x20000036ff2a7230 */ /* 0x004fca0000004100 */
[----:B------:R-:W-:Y:S01]  /*38f0*/  FMUL R5, R42, R49 ;  /* 0x000000312a057220 */ /* 0x000fe20000400000 */
[----:B------:R-:W-:-:S03]  /*3900*/  IADD3 R42, P1, R59, R6, RZ ;  /* 0x000000063b2a7210 */ /* 0x000fc60007f3e0ff */
[----:B------:R-:W-:Y:S02]  /*3910*/  FFMA R5, R32, R48, R5 ;  /* 0x0000003020057223 */ /* 0x000fe40000000005 */
[----:B------:R-:W-:-:S03]  /*3920*/  IMAD.X R43, R61, 0x1, R7, P1 ;  /* 0x000000013d2b7824 */ /* 0x000fc600008e0607 */
[----:B------:R-:W-:-:S04]  /*3930*/  F2FP.F16.F32.PACK_AB R5, RZ, R5 ;  /* 0x00000005ff05723e */ /* 0x000fc800000000ff */
[----:B0-----:R-:W-:-:S05]  /*3940*/  PRMT R21, R5, 0x7610, R21 ;  /* 0x0000761005157816 */ /* 0x001fca0000000015 */
[----:B------:R0:W-:Y:S04]  /*3950*/  @P3 STG.E.U16 desc[UR36][R42.64], R21 ;  /* 0x000000152a003986 */ /* 0x0001e8000c101524 */
[----:B------:R-:W2:Y:S01]  /*3960*/  @P2 LDG.E.LTC128B.U16 R54, desc[UR36][R12.64] ;  /* 0x000000240c362981 */ /* 0x000ea2000c1e1520 */
[----:B------:R-:W-:Y:S01]  /*3970*/  LOP3.LUT R55, R59, 0x2, RZ, 0xfc, !PT ;  /* 0x000000023b377812 */ /* 0x000fe200078efcff */
[----:B------:R-:W-:Y:S01]  /*3980*/  BSSY B1, `(.L_x_46) ;  /* 0x000000e000017945 */ /* 0x000fe20003800000 */
[----:B------:R-:W-:Y:S02]  /*3990*/  ISETP.GT.AND P1, PT, R4, 0x88, PT ;  /* 0x000000880400780c */ /* 0x000fe40003f24270 */
[----:B------:R-:W-:Y:S02]  /*39a0*/  IADD3 R32, P4, R55, R6, RZ ;  /* 0x0000000637207210 */ /* 0x000fe40007f9e0ff */
[----:B------:R-:W-:Y:S01]  /*39b0*/  ISETP.GT.AND P3, PT, R3, RZ, P1 ;  /* 0x000000ff0300720c */ /* 0x000fe20000f64270 */
[----:B--2---:R-:W-:-:S05]  /*39c0*/  HADD2.F32 R20, -RZ, R54.H0_H0 ;  /* 0x20000036ff147230 */ /* 0x004fca0000004100 */
[----:B------:R-:W-:-:S04]  /*39d0*/  FMUL R20, R20, R49 ;  /* 0x0000003114147220 */ /* 0x000fc80000400000 */
[----:B------:R-:W-:Y:S01]  /*39e0*/  FFMA R20, R33, R48, R20 ;  /* 0x0000003021147223 */ /* 0x000fe20000000014 */
[----:B------:R-:W-:-:S04]  /*39f0*/  IMAD.X R33, R61, 0x1, R7, P4 ;  /* 0x000000013d217824 */ /* 0x000fc800020e0607 */
[----:B------:R-:W-:Y:S02]  /*3a00*/  F2FP.F16.F32.PACK_AB R5, RZ, R20 ;  /* 0x00000014ff05723e */ /* 0x000fe400000000ff */
[----:B------:R-:W-:-:S03]  /*3a10*/  IADD3 R20, P4, R63, R10, RZ ;  /* 0x0000000a3f147210 */ /* 0x000fc60007f9e0ff */
[----:B------:R2:W-:Y:S02]  /*3a20*/  @P2 STG.E.U16 desc[UR36][R32.64], R5 ;  /* 0x0000000520002986 */ /* 0x0005e4000c101524 */
[----:B0-----:R-:W-:Y:S01]  /*3a30*/  IMAD.X R21, R65, 0x1, R11, P4 ;  /* 0x0000000141157824 */ /* 0x001fe200020e060b */
[----:B------:R-:W-:Y:S07]  /*3a40*/  @!P3 BRA `(.L_x_47) ;  /* 0x000000000004b947 */ /* 0x000fee0003800000 */
[----:B------:R0:W5:Y:S02]  /*3a50*/  LDG.E.LTC128B.U16 R54, desc[UR36][R20.64] ;  /* 0x0000002414367981 */ /* 0x000164000c1e1520 */
.L_x_47:
[----:B------:R-:W-:Y:S05]  /*3a60*/  BSYNC B1 ;  /* 0x0000000000017941 */ /* 0x000fea0003800000 */
.L_x_46:
[----:B-----5:R-:W-:Y:S01]  /*3a70*/  HADD2.F32 R12, -RZ, R54.H0_H0 ;  /* 0x20000036ff0c7230 */ /* 0x020fe20000004100 */
[----:B------:R-:W-:Y:S01]  /*3a80*/  ISETP.GT.AND P2, PT, R3, 0x1, P1 ;  /* 0x000000010300780c */ /* 0x000fe20000f44270 */
[----:B------:R-:W-:Y:S03]  /*3a90*/  BSSY B1, `(.L_x_48) ;  /* 0x000000b000017945 */ /* 0x000fe60003800000 */
[----:B--2---:R-:W-:Y:S01]  /*3aa0*/  FMUL R5, R12, R49 ;  /* 0x000000310c057220 */ /* 0x004fe20000400000 */
[----:B------:R-:W-:-:S03]  /*3ab0*/  IADD3 R12, P4, R59, R40, RZ ;  /* 0x000000283b0c7210 */ /* 0x000fc60007f9e0ff */
[----:B------:R-:W-:Y:S02]  /*3ac0*/  FFMA R5, R34, R48, R5 ;  /* 0x0000003022057223 */ /* 0x000fe40000000005 */
[----:B------:R-:W-:-:S03]  /*3ad0*/  IMAD.X R13, R61, 0x1, R41, P4 ;  /* 0x000000013d0d7824 */ /* 0x000fc600020e0629 */
[----:B------:R-:W-:-:S05]  /*3ae0*/  F2FP.F16.F32.PACK_AB R5, RZ, R5 ;  /* 0x00000005ff05723e */ /* 0x000fca00000000ff */
[----:B------:R2:W-:Y:S01]  /*3af0*/  @P3 STG.E.U16 desc[UR36][R12.64], R5 ;  /* 0x000000050c003986 */ /* 0x0005e2000c101524 */
[----:B------:R-:W-:Y:S05]  /*3b00*/  @!P2 BRA `(.L_x_49) ;  /* 0x00000000000ca947 */ /* 0x000fea0003800000 */
[----:B------:R-:W-:-:S05]  /*3b10*/  IADD3 R32, P3, R57, R10, RZ ;  /* 0x0000000a39207210 */ /* 0x000fca0007f7e0ff */
[----:B------:R-:W-:-:S05]  /*3b20*/  IMAD.X R33, R65, 0x1, R11, P3 ;  /* 0x0000000141217824 */ /* 0x000fca00018e060b */
[----:B------:R0:W5:Y:S03]  /*3b30*/  LDG.E.LTC128B.U16 R54, desc[UR36][R32.64] ;  /* 0x0000002420367981 */ /* 0x000166000c1e1520 */
.L_x_49:
[----:B------:R-:W-:Y:S05]  /*3b40*/  BSYNC B1 ;  /* 0x0000000000017941 */ /* 0x000fea0003800000 */
.L_x_48:
[----:B0----5:R-:W-:Y:S01]  /*3b50*/  HADD2.F32 R32, -RZ, R54.H0_H0 ;  /* 0x20000036ff207230 */ /* 0x021fe20000004100 */
[----:B-1-34-:R-:W-:Y:S02]  /*3b60*/  LOP3.LUT R53, R63, 0x10, RZ, 0xfc, !PT ;  /* 0x000000103f357812 */ /* 0x01afe400078efcff */
[----:B------:R-:W-:Y:S02]  /*3b70*/  ISETP.GT.AND P3, PT, R3, 0x8, P0 ;  /* 0x000000080300780c */ /* 0x000fe40000764270 */
[----:B------:R-:W-:Y:S01]  /*3b80*/  FMUL R32, R32, R49 ;  /* 0x0000003120207220 */ /* 0x000fe20000400000 */
[----:B------:R-:W-:-:S03]  /*3b90*/  IADD3 R34, P5, R53, R8, RZ ;  /* 0x0000000835227210 */ /* 0x000fc60007fbe0ff */
[----:B------:R-:W-:Y:S01]  /*3ba0*/  FFMA R35, R35, R48, R32 ;  /* 0x0000003023237223 */ /* 0x000fe20000000020 */
[----:B------:R-:W-:-:S04]  /*3bb0*/  IADD3 R32, P4, R55, R40, RZ ;  /* 0x0000002837207210 */ /* 0x000fc80007f9e0ff */
[----:B--2---:R-:W-:Y:S01]  /*3bc0*/  F2FP.F16.F32.PACK_AB R5, RZ, R35 ;  /* 0x00000023ff05723e */ /* 0x004fe200000000ff */
[----:B------:R-:W-:Y:S02]  /*3bd0*/  IMAD.X R33, R61, 0x1, R41, P4 ;  /* 0x000000013d217824 */ /* 0x000fe400020e0629 */
[----:B------:R-:W-:Y:S01]  /*3be0*/  IMAD.X R35, R65, 0x1, R9, P5 ;  /* 0x0000000141237824 */ /* 0x000fe200028e0609 */
[----:B------:R-:W-:-:S05]  /*3bf0*/  PRMT R45, R5, 0x7610, R45 ;  /* 0x00007610052d7816 */ /* 0x000fca000000002d */
[----:B------:R0:W-:Y:S04]  /*3c00*/  @P2 STG.E.U16 desc[UR36][R32.64], R45 ;  /* 0x0000002d20002986 */ /* 0x0001e8000c101524 */
[----:B------:R-:W2:Y:S01]  /*3c10*/  @P3 LDG.E.LTC128B.U16 R54, desc[UR36][R34.64] ;  /* 0x0000002422363981 */ /* 0x000ea2000c1e1520 */
[----:B------:R-:W-:Y:S02]  /*3c20*/  LOP3.LUT R51, R59, 0x10, RZ, 0xfc, !PT ;  /* 0x000000103b337812 */ /* 0x000fe400078efcff */
[----:B------:R-:W-:Y:S02]  /*3c30*/  LOP3.LUT R47, R63, 0x12, RZ, 0xfc, !PT ;  /* 0x000000123f2f7812 */ /* 0x000fe400078efcff */
[----:B------:R-:W-:Y:S02]  /*3c40*/  ISETP.GT.AND P0, PT, R3, 0x9, P0 ;  /* 0x000000090300780c */ /* 0x000fe40000704270 */
[----:B------:R-:W-:-:S05]  /*3c50*/  IADD3 R8, P4, R47, R8, RZ ;  /* 0x000000082f087210 */ /* 0x000fca0007f9e0ff */
[----:B------:R-:W-:Y:S02]  /*3c60*/  IMAD.X R9, R65, 0x1, R9, P4 ;  /* 0x0000000141097824 */ /* 0x000fe400020e0609 */
[----:B--2---:R-:W-:-:S05]  /*3c70*/  HADD2.F32 R44, -RZ, R54.H0_H0 ;  /* 0x20000036ff2c7230 */ /* 0x004fca0000004100 */
[----:B------:R-:W-:Y:S01]  /*3c80*/  FMUL R5, R44, R49 ;  /* 0x000000312c057220 */ /* 0x000fe20000400000 */
[----:B------:R-:W-:-:S03]  /*3c90*/  IADD3 R44, P2, R51, R6, RZ ;  /* 0x00000006332c7210 */ /* 0x000fc60007f5e0ff */
[----:B------:R-:W-:Y:S02]  /*3ca0*/  FFMA R5, R36, R48, R5 ;  /* 0x0000003024057223 */ /* 0x000fe40000000005 */
[----:B0-----:R-:W-:-:S03]  /*3cb0*/  IMAD.X R45, R61, 0x1, R7, P2 ;  /* 0x000000013d2d7824 */ /* 0x001fc600010e0607 */
[----:B------:R-:W-:-:S05]  /*3cc0*/  F2FP.F16.F32.PACK_AB R5, RZ, R5 ;  /* 0x00000005ff05723e */ /* 0x000fca00000000ff */
[----:B------:R0:W-:Y:S04]  /*3cd0*/  @P3 STG.E.U16 desc[UR36][R44.64], R5 ;  /* 0x000000052c003986 */ /* 0x0001e8000c101524 */
[----:B------:R-:W2:Y:S01]  /*3ce0*/  @P0 LDG.E.LTC128B.U16 R54, desc[UR36][R8.64] ;  /* 0x0000002408360981 */ /* 0x000ea2000c1e1520 */
[----:B------:R-:W-:Y:S01]  /*3cf0*/  LOP3.LUT R33, R59, 0x12, RZ, 0xfc, !PT ;  /* 0x000000123b217812 */ /* 0x000fe200078efcff */
[----:B------:R-:W-:Y:S01]  /*3d00*/  BSSY B1, `(.L_x_50) ;  /* 0x000000d000017945 */ /* 0x000fe20003800000 */
[----:B------:R-:W-:Y:S02]  /*3d10*/  ISETP.GT.AND P2, PT, R3, 0x8, P1 ;  /* 0x000000080300780c */ /* 0x000fe40000f44270 */
[----:B------:R-:W-:-:S05]  /*3d20*/  IADD3 R6, P3, R33, R6, RZ ;  /* 0x0000000621067210 */ /* 0x000fca0007f7e0ff */
[----:B------:R-:W-:Y:S02]  /*3d30*/  IMAD.X R7, R61, 0x1, R7, P3 ;  /* 0x000000013d077824 */ /* 0x000fe400018e0607 */
[----:B--2---:R-:W-:-:S05]  /*3d40*/  HADD2.F32 R32, -RZ, R54.H0_H0 ;  /* 0x20000036ff207230 */ /* 0x004fca0000004100 */
[----:B------:R-:W-:-:S04]  /*3d50*/  FMUL R32, R32, R49 ;  /* 0x0000003120207220 */ /* 0x000fc80000400000 */
[----:B------:R-:W-:-:S05]  /*3d60*/  FFMA R32, R37, R48, R32 ;  /* 0x0000003025207223 */ /* 0x000fca0000000020 */
[----:B------:R-:W-:-:S05]  /*3d70*/  F2FP.F16.F32.PACK_AB R32, RZ, R32 ;  /* 0x00000020ff20723e */ /* 0x000fca00000000ff */
[----:B------:R0:W-:Y:S01]  /*3d80*/  @P0 STG.E.U16 desc[UR36][R6.64], R32 ;  /* 0x0000002006000986 */ /* 0x0001e2000c101524 */
[----:B------:R-:W-:Y:S05]  /*3d90*/  @!P2 BRA `(.L_x_51) ;  /* 0x00000000000ca947 */ /* 0x000fea0003800000 */
[----:B0-----:R-:W-:-:S05]  /*3da0*/  IADD3 R6, P0, R53, R10, RZ ;  /* 0x0000000a35067210 */ /* 0x001fca0007f1e0ff */
[----:B------:R-:W-:-:S05]  /*3db0*/  IMAD.X R7, R65, 0x1, R11, P0 ;  /* 0x0000000141077824 */ /* 0x000fca00000e060b */
[----:B------:R1:W5:Y:S03]  /*3dc0*/  LDG.E.LTC128B.U16 R54, desc[UR36][R6.64] ;  /* 0x0000002406367981 */ /* 0x000366000c1e1520 */
.L_x_51:
[----:B------:R-:W-:Y:S05]  /*3dd0*/  BSYNC B1 ;  /* 0x0000000000017941 */ /* 0x000fea0003800000 */
.L_x_50:
[----:B01---5:R-:W-:Y:S01]  /*3de0*/  HADD2.F32 R6, -RZ, R54.H0_H0 ;  /* 0x20000036ff067230 */ /* 0x023fe20000004100 */
[----:B------:R-:W-:Y:S01]  /*3df0*/  ISETP.GT.AND P1, PT, R3, 0x9, P1 ;  /* 0x000000090300780c */ /* 0x000fe20000f24270 */
[----:B------:R-:W-:Y:S03]  /*3e00*/  BSSY B1, `(.L_x_52) ;  /* 0x000000b000017945 */ /* 0x000fe60003800000 */
[----:B------:R-:W-:Y:S01]  /*3e10*/  FMUL R5, R6, R49 ;  /* 0x0000003106057220 */ /* 0x000fe20000400000 */
[----:B------:R-:W-:-:S03]  /*3e20*/  IADD3 R6, P0, R51, R40, RZ ;  /* 0x0000002833067210 */ /* 0x000fc60007f1e0ff */
[----:B------:R-:W-:Y:S02]  /*3e30*/  FFMA R5, R38, R48, R5 ;  /* 0x0000003026057223 */ /* 0x000fe40000000005 */
[----:B------:R-:W-:Y:S01]  /*3e40*/  IMAD.X R7, R61, 0x1, R41, P0 ;  /* 0x000000013d077824 */ /* 0x000fe200000e0629 */
[----:B------:R-:W-:Y:S02]  /*3e50*/  IADD3 R8, P0, R47, R10, RZ ;  /* 0x0000000a2f087210 */ /* 0x000fe40007f1e0ff */
[----:B------:R-:W-:-:S03]  /*3e60*/  F2FP.F16.F32.PACK_AB R5, RZ, R5 ;  /* 0x00000005ff05723e */ /* 0x000fc600000000ff */
[----:B------:R-:W-:Y:S02]  /*3e70*/  IMAD.X R9, R65, 0x1, R11, P0 ;  /* 0x0000000141097824 */ /* 0x000fe400000e060b */
[----:B------:R0:W-:Y:S01]  /*3e80*/  @P2 STG.E.U16 desc[UR36][R6.64], R5 ;  /* 0x0000000506002986 */ /* 0x0001e2000c101524 */
[----:B------:R-:W-:Y:S05]  /*3e90*/  @!P1 BRA `(.L_x_53) ;  /* 0x0000000000049947 */ /* 0x000fea0003800000 */
[----:B------:R1:W5:Y:S02]  /*3ea0*/  LDG.E.LTC128B.U16 R54, desc[UR36][R8.64] ;  /* 0x0000002408367981 */ /* 0x000364000c1e1520 */
.L_x_53:
[----:B------:R-:W-:Y:S05]  /*3eb0*/  BSYNC B1 ;  /* 0x0000000000017941 */ /* 0x000fea0003800000 */
.L_x_52:
[----:B0----5:R-:W-:Y:S01]  /*3ec0*/  HADD2.F32 R6, -RZ, R54.H0_H0 ;  /* 0x20000036ff067230 */ /* 0x021fe20000004100 */
[----:B------:R-:W-:Y:S01]  /*3ed0*/  ISETP.GT.AND P0, PT, R4, 0x100, PT ;  /* 0x000001000400780c */ /* 0x000fe20003f04270 */
[----:B------:R-:W-:Y:S03]  /*3ee0*/  BSSY B1, `(.L_x_54) ;  /* 0x000000c000017945 */ /* 0x000fe60003800000 */
[----:B------:R-:W-:Y:S01]  /*3ef0*/  FMUL R6, R6, R49 ;  /* 0x0000003106067220 */ /* 0x000fe20000400000 */
[----:B------:R-:W-:-:S03]  /*3f00*/  ISETP.GT.AND P2, PT, R3, RZ, P0 ;  /* 0x000000ff0300720c */ /* 0x000fc60000744270 */
[----:B------:R-:W-:Y:S01]  /*3f10*/  FFMA R39, R39, R48, R6 ;  /* 0x0000003027277223 */ /* 0x000fe20000000006 */
[----:B------:R-:W-:-:S04]  /*3f20*/  IADD3 R6, P3, R33, R40, RZ ;  /* 0x0000002821067210 */ /* 0x000fc80007f7e0ff */
[----:B------:R-:W-:Y:S01]  /*3f30*/  F2FP.F16.F32.PACK_AB R39, RZ, R39 ;  /* 0x00000027ff27723e */ /* 0x000fe200000000ff */
[----:B------:R-:W-:-:S05]  /*3f40*/  IMAD.X R7, R61, 0x1, R41, P3 ;  /* 0x000000013d077824 */ /* 0x000fca00018e0629 */
[----:B------:R0:W-:Y:S01]  /*3f50*/  @P1 STG.E.U16 desc[UR36][R6.64], R39 ;  /* 0x0000002706001986 */ /* 0x0001e2000c101524 */
[----:B------:R-:W-:Y:S05]  /*3f60*/  @!P2 BRA `(.L_x_55) ;  /* 0x00000000000ca947 */ /* 0x000fea0003800000 */
[----:B0-----:R-:W-:-:S05]  /*3f70*/  IADD3 R6, P1, R14, R63, RZ ;  /* 0x0000003f0e067210 */ /* 0x001fca0007f3e0ff */
[----:B------:R-:W-:-:S05]  /*3f80*/  IMAD.X R7, R15, 0x1, R65, P1 ;  /* 0x000000010f077824 */ /* 0x000fca00008e0641 */
[----:B------:R2:W5:Y:S03]  /*3f90*/  LDG.E.LTC128B.U16 R54, desc[UR36][R6.64] ;  /* 0x0000002406367981 */ /* 0x000566000c1e1520 */
.L_x_55:
[----:B------:R-:W-:Y:S05]  /*3fa0*/  BSYNC B1 ;  /* 0x0000000000017941 */ /* 0x000fea0003800000 */
.L_x_54:
[----:B0-2--5:R-:W-:Y:S01]  /*3fb0*/  HADD2.F32 R6, -RZ, R54.H0_H0 ;  /* 0x20000036ff067230 */ /* 0x025fe20000004100 */
[----:B------:R-:W-:Y:S01]  /*3fc0*/  ISETP.GT.AND P3, PT, R3, 0x1, P0 ;  /* 0x000000010300780c */ /* 0x000fe20000764270 */
[----:B------:R-:W-:Y:S03]  /*3fd0*/  BSSY B1, `(.L_x_56) ;  /* 0x000000b000017945 */ /* 0x000fe60003800000 */
[----:B------:R-:W-:Y:S01]  /*3fe0*/  FMUL R5, R6, R49 ;  /* 0x0000003106057220 */ /* 0x000fe20000400000 */
[----:B------:R-:W-:-:S03]  /*3ff0*/  IADD3 R6, P1, R42, R59, RZ ;  /* 0x0000003b2a067210 */ /* 0x000fc60007f3e0ff */
[----:B------:R-:W-:Y:S02]  /*4000*/  FFMA R5, R24, R48, R5 ;  /* 0x0000003018057223 */ /* 0x000fe40000000005 */
[----:B------:R-:W-:-:S03]  /*4010*/  IMAD.X R7, R43, 0x1, R61, P1 ;  /* 0x000000012b077824 */ /* 0x000fc600008e063d */
[----:B------:R-:W-:-:S05]  /*4020*/  F2FP.F16.F32.PACK_AB R5, RZ, R5 ;  /* 0x00000005ff05723e */ /* 0x000fca00000000ff */
[----:B------:R0:W-:Y:S01]  /*4030*/  @P2 STG.E.U16 desc[UR36][R6.64], R5 ;  /* 0x0000000506002986 */ /* 0x0001e2000c101524 */
[----:B------:R-:W-:Y:S05]  /*4040*/  @!P3 BRA `(.L_x_57) ;  /* 0x00000000000cb947 */ /* 0x000fea0003800000 */
[----:B0-----:R-:W-:-:S05]  /*4050*/  IADD3 R6, P1, R57, R14, RZ ;  /* 0x0000000e39067210 */ /* 0x001fca0007f3e0ff */
[----:B------:R-:W-:-:S05]  /*4060*/  IMAD.X R7, R15, 0x1, R65, P1 ;  /* 0x000000010f077824 */ /* 0x000fca00008e0641 */
[----:B------:R2:W5:Y:S03]  /*4070*/  LDG.E.LTC128B.U16 R54, desc[UR36][R6.64] ;  /* 0x0000002406367981 */ /* 0x000566000c1e1520 */
.L_x_57:
[----:B------:R-:W-:Y:S05]  /*4080*/  BSYNC B1 ;  /* 0x0000000000017941 */ /* 0x000fea0003800000 */
.L_x_56:
[----:B0-2--5:R-:W-:Y:S01]  /*4090*/  HADD2.F32 R6, -RZ, R54.H0_H0 ;  /* 0x20000036ff067230 */ /* 0x025fe20000004100 */
[----:B------:R-:W-:Y:S01]  /*40a0*/  ISETP.GT.AND P1, PT, R4, 0x108, PT ;  /* 0x000001080400780c */ /* 0x000fe20003f24270 */
[----:B------:R-:W-:Y:S01]  /*40b0*/  BSSY B1, `(.L_x_58) ;  /* 0x000000c000017945 */ /* 0x000fe20003800000 */
[----:B------:R-:W-:Y:S02]  /*40c0*/  IADD3 R4, P4, R55, R42, RZ ;  /* 0x0000002a37047210 */ /* 0x000fe40007f9e0ff */
[----:B------:R-:W-:Y:S01]  /*40d0*/  FMUL R6, R6, R49 ;  /* 0x0000003106067220 */ /* 0x000fe20000400000 */
[----:B------:R-:W-:Y:S02]  /*40e0*/  ISETP.GT.AND P2, PT, R3, RZ, P1 ;  /* 0x000000ff0300720c */ /* 0x000fe40000f44270 */
[----:B------:R-:W-:Y:S02]  /*40f0*/  IMAD.X R5, R43, 0x1, R61, P4 ;  /* 0x000000012b057824 */ /* 0x000fe400020e063d */
[----:B------:R-:W-:-:S05]  /*4100*/  FFMA R6, R25, R48, R6 ;  /* 0x0000003019067223 */ /* 0x000fca0000000006 */
[----:B------:R-:W-:-:S05]  /*4110*/  F2FP.F16.F32.PACK_AB R6, RZ, R6 ;  /* 0x00000006ff06723e */ /* 0x000fca00000000ff */
[----:B------:R0:W-:Y:S01]  /*4120*/  @P3 STG.E.U16 desc[UR36][R4.64], R6 ;  /* 0x0000000604003986 */ /* 0x0001e2000c101524 */
[----:B------:R-:W-:Y:S05]  /*4130*/  @!P2 BRA `(.L_x_59) ;  /* 0x00000000000ca947 */ /* 0x000fea0003800000 */
[----:B0-----:R-:W-:-:S05]  /*4140*/  IADD3 R4, P3, R20, R63, RZ ;  /* 0x0000003f14047210 */ /* 0x001fca0007f7e0ff */
[----:B------:R-:W-:-:S05]  /*4150*/  IMAD.X R5, R21, 0x1, R65, P3 ;  /* 0x0000000115057824 */ /* 0x000fca00018e0641 */
[----:B------:R2:W5:Y:S03]  /*4160*/  LDG.E.LTC128B.U16 R54, desc[UR36][R4.64] ;  /* 0x0000002404367981 */ /* 0x000566000c1e1520 */
.L_x_59:
[----:B------:R-:W-:Y:S05]  /*4170*/  BSYNC B1 ;  /* 0x0000000000017941 */ /* 0x000fea0003800000 */
.L_x_58:
[----:B0-2--5:R-:W-:Y:S01]  /*4180*/  HADD2.F32 R4, -RZ, R54.H0_H0 ;  /* 0x20000036ff047230 */ /* 0x025fe20000004100 */
[----:B------:R-:W-:Y:S01]  /*4190*/  ISETP.GT.AND P3, PT, R3, 0x1, P1 ;  /* 0x000000010300780c */ /* 0x000fe20000f64270 */
[----:B------:R-:W-:Y:S03]  /*41a0*/  BSSY B1, `(.L_x_60) ;  /* 0x000000b000017945 */ /* 0x000fe60003800000 */
[----:B------:R-:W-:Y:S01]  /*41b0*/  FMUL R5, R4, R49 ;  /* 0x0000003104057220 */ /* 0x000fe20000400000 */
[----:B------:R-:W-:-:S03]  /*41c0*/  IADD3 R4, P4, R12, R59, RZ ;  /* 0x0000003b0c047210 */ /* 0x000fc60007f9e0ff */
[----:B------:R-:W-:-:S05]  /*41d0*/  FFMA R5, R26, R48, R5 ;  /* 0x000000301a057223 */ /* 0x000fca0000000005 */
[----:B------:R-:W-:Y:S01]  /*41e0*/  F2FP.F16.F32.PACK_AB R6, RZ, R5 ;  /* 0x00000005ff06723e */ /* 0x000fe200000000ff */
[----:B------:R-:W-:-:S05]  /*41f0*/  IMAD.X R5, R13, 0x1, R61, P4 ;  /* 0x000000010d057824 */ /* 0x000fca00020e063d */
[----:B------:R0:W-:Y:S01]  /*4200*/  @P2 STG.E.U16 desc[UR36][R4.64], R6 ;  /* 0x0000000604002986 */ /* 0x0001e2000c101524 */
[----:B------:R-:W-:Y:S05]  /*4210*/  @!P3 BRA `(.L_x_61) ;  /* 0x00000000000cb947 */ /* 0x000fea0003800000 */
[----:B0-----:R-:W-:-:S05]  /*4220*/  IADD3 R4, P2, R20, R57, RZ ;  /* 0x0000003914047210 */ /* 0x001fca0007f5e0ff */
[----:B------:R-:W-:-:S05]  /*4230*/  IMAD.X R5, R21, 0x1, R65, P2 ;  /* 0x0000000115057824 */ /* 0x000fca00010e0641 */
[----:B------:R2:W5:Y:S03]  /*4240*/  LDG.E.LTC128B.U16 R54, desc[UR36][R4.64] ;  /* 0x0000002404367981 */ /* 0x000566000c1e1520 */
.L_x_61:
[----:B------:R-:W-:Y:S05]  /*4250*/  BSYNC B1 ;  /* 0x0000000000017941 */ /* 0x000fea0003800000 */
.L_x_60:
[----:B0-2--5:R-:W-:Y:S01]  /*4260*/  HADD2.F32 R4, -RZ, R54.H0_H0 ;  /* 0x20000036ff047230 */ /* 0x025fe20000004100 */
[----:B------:R-:W-:Y:S01]  /*4270*/  ISETP.GT.AND P2, PT, R3, 0x8, P0 ;  /* 0x000000080300780c */ /* 0x000fe20000744270 */
[----:B------:R-:W-:Y:S03]  /*4280*/  BSSY B1, `(.L_x_62) ;  /* 0x000000b000017945 */ /* 0x000fe60003800000 */
[----:B------:R-:W-:-:S04]  /*4290*/  FMUL R4, R4, R49 ;  /* 0x0000003104047220 */ /* 0x000fc80000400000 */
        /* <DEDUP_REMOVED lines=9> */
.L_x_63:
[----:B------:R-:W-:Y:S05]  /*4330*/  BSYNC B1 ;  /* 0x0000000000017941 */ /* 0x000fea0003800000 */
.L_x_62:
[----:B0-2--5:R-:W-:Y:S01]  /*4340*/  HADD2.F32 R4, -RZ, R54.H0_H0 ;  /* 0x20000036ff047230 */ /* 0x025fe20000004100 */
[----:B------:R-:W-:Y:S01]  /*4350*/  ISETP.GT.AND P0, PT, R3, 0x9, P0 ;  /* 0x000000090300780c */ /* 0x000fe20000704270 */
[----:B------:R-:W-:Y:S03]  /*4360*/  BSSY B1, `(.L_x_64) ;  /* 0x000000c000017945 */ /* 0x000fe60003800000 */
[----:B------:R-:W-:Y:S01]  /*4370*/  FMUL R5, R4, R49 ;  /* 0x0000003104057220 */ /* 0x000fe20000400000 */
[----:B------:R-:W-:-:S03]  /*4380*/  IADD3 R4, P3, R51, R42, RZ ;  /* 0x0000002a33047210 */ /* 0x000fc60007f7e0ff */
[----:B------:R-:W-:-:S05]  /*4390*/  FFMA R5, R28, R48, R5 ;  /* 0x000000301c057223 */ /* 0x000fca0000000005 */
[----:B------:R-:W-:Y:S01]  /*43a0*/  F2FP.F16.F32.PACK_AB R7, RZ, R5 ;  /* 0x00000005ff07723e */ /* 0x000fe200000000ff */
[----:B------:R-:W-:Y:S01]  /*43b0*/  IMAD.X R5, R43, 0x1, R61, P3 ;  /* 0x000000012b057824 */ /* 0x000fe200018e063d */
[----:B------:R-:W-:Y:S02]  /*43c0*/  IADD3 R6, P3, R47, R14, RZ ;  /* 0x0000000e2f067210 */ /* 0x000fe40007f7e0ff */
[----:B-1----:R-:W-:-:S03]  /*43d0*/  PRMT R8, R7, 0x7610, R8 ;  /* 0x0000761007087816 */ /* 0x002fc60000000008 */
[----:B------:R-:W-:Y:S02]  /*43e0*/  IMAD.X R7, R15, 0x1, R65, P3 ;  /* 0x000000010f077824 */ /* 0x000fe400018e0641 */
[----:B------:R0:W-:Y:S01]  /*43f0*/  @P2 STG.E.U16 desc[UR36][R4.64], R8 ;  /* 0x0000000804002986 */ /* 0x0001e2000c101524 */
[----:B------:R-:W-:Y:S05]  /*4400*/  @!P0 BRA `(.L_x_65) ;  /* 0x0000000000048947 */ /* 0x000fea0003800000 */
[----:B------:R1:W5:Y:S02]  /*4410*/  LDG.E.LTC128B.U16 R54, desc[UR36][R6.64] ;  /* 0x0000002406367981 */ /* 0x000364000c1e1520 */
.L_x_65:
[----:B------:R-:W-:Y:S05]  /*4420*/  BSYNC B1 ;  /* 0x0000000000017941 */ /* 0x000fea0003800000 */
.L_x_64:
[----:B0----5:R-:W-:Y:S01]  /*4430*/  HADD2.F32 R4, -RZ, R54.H0_H0 ;  /* 0x20000036ff047230 */ /* 0x021fe20000004100 */
        /* <DEDUP_REMOVED lines=12> */
.L_x_67:
[----:B------:R-:W-:Y:S05]  /*4500*/  BSYNC B1 ;  /* 0x0000000000017941 */ /* 0x000fea0003800000 */
.L_x_66:
[----:B0-2--5:R-:W-:Y:S01]  /*4510*/  HADD2.F32 R4, -RZ, R54.H0_H0 ;  /* 0x20000036ff047230 */ /* 0x025fe20000004100 */
[----:B------:R-:W-:Y:S01]  /*4520*/  ISETP.GT.AND P1, PT, R3, 0x9, P1 ;  /* 0x000000090300780c */ /* 0x000fe20000f24270 */
[----:B------:R-:W-:Y:S03]  /*4530*/  BSSY B1, `(.L_x_68) ;  /* 0x000000c000017945 */ /* 0x000fe60003800000 */
[----:B------:R-:W-:Y:S01]  /*4540*/  FMUL R5, R4, R49 ;  /* 0x0000003104057220 */ /* 0x000fe20000400000 */
[----:B------:R-:W-:-:S03]  /*4550*/  IADD3 R4, P0, R51, R12, RZ ;  /* 0x0000000c33047210 */ /* 0x000fc60007f1e0ff */
[----:B------:R-:W-:-:S05]  /*4560*/  FFMA R5, R30, R48, R5 ;  /* 0x000000301e057223 */ /* 0x000fca0000000005 */
[----:B-1----:R-:W-:Y:S01]  /*4570*/  F2FP.F16.F32.PACK_AB R6, RZ, R5 ;  /* 0x00000005ff06723e */ /* 0x002fe200000000ff */
[----:B------:R-:W-:-:S03]  /*4580*/  IMAD.X R5, R13, 0x1, R61, P0 ;  /* 0x000000010d057824 */ /* 0x000fc600000e063d */
[----:B------:R-:W-:Y:S02]  /*4590*/  PRMT R7, R6, 0x7610, R7 ;  /* 0x0000761006077816 */ /* 0x000fe40000000007 */
[----:B------:R-:W-:-:S03]  /*45a0*/  IADD3 R6, P0, R47, R20, RZ ;  /* 0x000000142f067210 */ /* 0x000fc60007f1e0ff */
[----:B------:R0:W-:Y:S02]  /*45b0*/  @P3 STG.E.U16 desc[UR36][R4.64], R7 ;  /* 0x0000000704003986 */ /* 0x0001e4000c101524 */
[----:B0-----:R-:W-:Y:S01]  /*45c0*/  IMAD.X R7, R21, 0x1, R65, P0 ;  /* 0x0000000115077824 */ /* 0x001fe200000e0641 */
[----:B------:R-:W-:Y:S07]  /*45d0*/  @!P1 BRA `(.L_x_69) ;  /* 0x0000000000049947 */ /* 0x000fee0003800000 */
[----:B------:R0:W5:Y:S02]  /*45e0*/  LDG.E.LTC128B.U16 R54, desc[UR36][R6.64] ;  /* 0x0000002406367981 */ /* 0x000164000c1e1520 */
.L_x_69:
[----:B------:R-:W-:Y:S05]  /*45f0*/  BSYNC B1 ;  /* 0x0000000000017941 */ /* 0x000fea0003800000 */
.L_x_68:
[----:B------:R-:W-:Y:S05]  /*4600*/  @!P1 BRA `(.L_x_70) ;  /* 0x0000000800609947 */ /* 0x000fea0003800000 */
[----:B-----5:R-:W-:Y:S01]  /*4610*/  HADD2.F32 R54, -RZ, R54.H0_H0 ;  /* 0x20000036ff367230 */ /* 0x020fe20000004100 */
[----:B------:R-:W-:-:S04]  /*4620*/  IADD3 R4, P0, R33, R12, RZ ;  /* 0x0000000c21047210 */ /* 0x000fc80007f1e0ff */
[----:B------:R-:W-:Y:S01]  /*4630*/  FMUL R54, R54, R49 ;  /* 0x0000003136367220 */ /* 0x000fe20000400000 */
[----:B------:R-:W-:-:S03]  /*4640*/  IMAD.X R5, R13, 0x1, R61, P0 ;  /* 0x000000010d057824 */ /* 0x000fc600000e063d */
[----:B------:R-:W-:-:S05]  /*4650*/  FFMA R54, R31, R48, R54 ;  /* 0x000000301f367223 */ /* 0x000fca0000000036 */
[----:B------:R-:W-:-:S05]  /*4660*/  F2FP.F16.F32.PACK_AB R54, RZ, R54 ;  /* 0x00000036ff36723e */ /* 0x000fca00000000ff */
[----:B------:R1:W-:Y:S01]  /*4670*/  STG.E.U16 desc[UR36][R4.64], R54 ;  /* 0x0000003604007986 */ /* 0x0003e2000c101524 */
[----:B------:R-:W-:Y:S05]  /*4680*/  BRA `(.L_x_70) ;  /* 0x0000000800407947 */ /* 0x000fea0003800000 */
.L_x_33:
[----:B------:R-:W-:Y:S01]  /*4690*/  ULDC.64 UR4, c[0x0][0x5c0] ;  /* 0x0001700000047ab9 */ /* 0x000fe20000000a00 */
[-C--:B------:R-:W-:Y:S01]  /*46a0*/  FMUL R40, R40, R48.reuse ;  /* 0x0000003028287220 */ /* 0x080fe20000400000 */
[----:B------:R-:W-:Y:S01]  /*46b0*/  LEA R6, P1, R52, UR4, 0x1 ;  /* 0x0000000434067c11 */ /* 0x000fe2000f8208ff */
[-C--:B------:R-:W-:Y:S01]  /*46c0*/  FMUL R41, R41, R48.reuse ;  /* 0x0000003029297220 */ /* 0x080fe20000400000 */
[----:B------:R-:W-:Y:S01]  /*46d0*/  ISETP.GT.AND P3, PT, R3, 0x1, P0 ;  /* 0x000000010300780c */ /* 0x000fe20000764270 */
[----:B------:R-:W-:Y:S01]  /*46e0*/  FMUL R42, R42, R48 ;  /* 0x000000302a2a7220 */ /* 0x000fe20000400000 */
[----:B------:R-:W-:Y:S01]  /*46f0*/  F2FP.F16.F32.PACK_AB R40, RZ, R40 ;  /* 0x00000028ff28723e */ /* 0x000fe200000000ff */
[-C--:B------:R-:W-:Y:S01]  /*4700*/  FMUL R43, R43, R48.reuse ;  /* 0x000000302b2b7220 */ /* 0x080fe20000400000 */
[----:B------:R-:W-:Y:S01]  /*4710*/  LEA.HI.X R7, R52, UR5, R67, 0x1, P1 ;  /* 0x0000000534077c11 */ /* 0x000fe200088f0c43 */
[-C--:B------:R-:W-:Y:S01]  /*4720*/  FMUL R44, R44, R48.reuse ;  /* 0x000000302c2c7220 */ /* 0x080fe20000400000 */
[----:B------:R-:W-:Y:S01]  /*4730*/  ISETP.GT.AND P1, PT, R4, 0x8, PT ;  /* 0x000000080400780c */ /* 0x000fe20003f24270 */
[-C--:B------:R-:W-:Y:S01]  /*4740*/  FMUL R45, R45, R48.reuse ;  /* 0x000000302d2d7220 */ /* 0x080fe20000400000 */
[----:B------:R-:W-:Y:S01]  /*4750*/  F2FP.F16.F32.PACK_AB R41, RZ, R41 ;  /* 0x00000029ff29723e */ /* 0x000fe200000000ff */
[----:B------:R-:W-:Y:S01]  /*4760*/  @P2 STG.E.U16 desc[UR36][R6.64], R40 ;  /* 0x0000002806002986 */ /* 0x000fe2000c101524 */
[C---:B------:R-:W-:Y:S01]  /*4770*/  ISETP.GT.AND P2, PT, R3.reuse, RZ, P1 ;  /* 0x000000ff0300720c */ /* 0x040fe20000f44270 */
[----:B------:R-:W-:Y:S01]  /*4780*/  FMUL R46, R46, R48 ;  /* 0x000000302e2e7220 */ /* 0x000fe20000400000 */
[----:B------:R-:W-:Y:S01]  /*4790*/  LEA R8, P5, R12, R6, 0x4 ;  /* 0x000000060c087211 */ /* 0x000fe200078a20ff */
[----:B------:R0:W-:Y:S01]  /*47a0*/  @P3 STG.E.U16 desc[UR36][R6.64+0x2], R41 ;  /* 0x0000022906003986 */ /* 0x0001e2000c101524 */
[----:B------:R-:W-:Y:S01]  /*47b0*/  ISETP.GT.AND P3, PT, R3, 0x1, P1 ;  /* 0x000000010300780c */ /* 0x000fe20000f64270 */
[----:B------:R-:W-:Y:S01]  /*47c0*/  FMUL R47, R47, R48 ;  /* 0x000000302f2f7220 */ /* 0x000fe20000400000 */
[----:B------:R-:W-:Y:S01]  /*47d0*/  F2FP.F16.F32.PACK_AB R42, RZ, R42 ;  /* 0x0000002aff2a723e */ /* 0x000fe200000000ff */
[-C--:B------:R-:W-:Y:S01]  /*47e0*/  FMUL R32, R32, R48.reuse ;  /* 0x0000003020207220 */ /* 0x080fe20000400000 */
[----:B------:R-:W-:Y:S01]  /*47f0*/  LEA.HI.X R9, R12, R7, R13, 0x4, P5 ;  /* 0x000000070c097211 */ /* 0x000fe200028f240d */
[-C--:B------:R-:W-:Y:S01]  /*4800*/  FMUL R33, R33, R48.reuse ;  /* 0x0000003021217220 */ /* 0x080fe20000400000 */
[C---:B------:R-:W-:Y:S01]  /*4810*/  ISETP.GT.AND P4, PT, R3.reuse, 0x8, P0 ;  /* 0x000000080300780c */ /* 0x040fe20000784270 */
[-C--:B------:R-:W-:Y:S01]  /*4820*/  FMUL R34, R34, R48.reuse ;  /* 0x0000003022227220 */ /* 0x080fe20000400000 */
[----:B------:R-:W-:Y:S01]  /*4830*/  ISETP.GT.AND P0, PT, R3, 0x9, P0 ;  /* 0x000000090300780c */ /* 0x000fe20000704270 */
[----:B------:R-:W-:Y:S01]  /*4840*/  @P2 STG.E.U16 desc[UR36][R8.64], R42 ;  /* 0x0000002a08002986 */ /* 0x000fe2000c101524 */
[----:B------:R-:W-:Y:S01]  /*4850*/  F2FP.F16.F32.PACK_AB R43, RZ, R43 ;  /* 0x0000002bff2b723e */ /* 0x000fe200000000ff */
[-C--:B------:R-:W-:Y:S01]  /*4860*/  FMUL R35, R35, R48.reuse ;  /* 0x0000003023237220 */ /* 0x080fe20000400000 */
[C---:B------:R-:W-:Y:S01]  /*4870*/  ISETP.GT.AND P2, PT, R3.reuse, 0x8, P1 ;  /* 0x000000080300780c */ /* 0x040fe20000f44270 */
[-C--:B------:R-:W-:Y:S01]  /*4880*/  FMUL R36, R36, R48.reuse ;  /* 0x0000003024247220 */ /* 0x080fe20000400000 */
[----:B------:R-:W-:Y:S01]  /*4890*/  ISETP.GT.AND P1, PT, R3, 0x9, P1 ;  /* 0x000000090300780c */ /* 0x000fe20000f24270 */
[----:B------:R-:W-:Y:S01]  /*48a0*/  FMUL R37, R37, R48 ;  /* 0x0000003025257220 */ /* 0x000fe20000400000 */
[----:B------:R-:W-:Y:S01]  /*48b0*/  PRMT R5, R43, 0x7610, R5 ;  /* 0x000076102b057816 */ /* 0x000fe20000000005 */
[----:B------:R-:W-:Y:S01]  /*48c0*/  IMAD.SHL.U32 R43, R12, 0x100, RZ ;  /* 0x000001000c2b7824 */ /* 0x000fe200078e00ff */
[----:B------:R-:W-:Y:S01]  /*48d0*/  F2FP.F16.F32.PACK_AB R44, RZ, R44 ;  /* 0x0000002cff2c723e */ /* 0x000fe200000000ff */
[----:B------:R-:W-:Y:S01]  /*48e0*/  FMUL R38, R38, R48 ;  /* 0x0000003026267220 */ /* 0x000fe20000400000 */
[----:B------:R-:W-:Y:S01]  /*48f0*/  F2FP.F16.F32.PACK_AB R45, RZ, R45 ;  /* 0x0000002dff2d723e */ /* 0x000fe200000000ff */
[----:B------:R-:W-:Y:S01]  /*4900*/  @P3 STG.E.U16 desc[UR36][R8.64+0x2], R5 ;  /* 0x0000020508003986 */ /* 0x000fe2000c101524 */
[----:B------:R-:W-:Y:S01]  /*4910*/  F2FP.F16.F32.PACK_AB R46, RZ, R46 ;  /* 0x0000002eff2e723e */ /* 0x000fe200000000ff */
[-C--:B------:R-:W-:Y:S01]  /*4920*/  FMUL R39, R39, R48.reuse ;  /* 0x0000003027277220 */ /* 0x080fe20000400000 */
[----:B------:R-:W-:Y:S01]  /*4930*/  ISETP.GT.AND P3, PT, R4, 0x80, PT ;  /* 0x000000800400780c */ /* 0x000fe20003f64270 */
[----:B------:R-:W-:Y:S01]  /*4940*/  @P4 STG.E.U16 desc[UR36][R6.64+0x10], R44 ;  /* 0x0000102c06004986 */ /* 0x000fe2000c101524 */
[----:B------:R-:W-:Y:S01]  /*4950*/  F2FP.F16.F32.PACK_AB R47, RZ, R47 ;  /* 0x0000002fff2f723e */ /* 0x000fe200000000ff */
[-C--:B------:R-:W-:Y:S01]  /*4960*/  FMUL R24, R24, R48.reuse ;  /* 0x0000003018187220 */ /* 0x080fe20000400000 */
[----:B0-----:R-:W-:Y:S01]  /*4970*/  SHF.L.U64.HI R41, R12, 0x8, R13 ;  /* 0x000000080c297819 */ /* 0x001fe2000001020d */
[----:B------:R0:W-:Y:S01]  /*4980*/  @P0 STG.E.U16 desc[UR36][R6.64+0x12], R45 ;  /* 0x0000122d06000986 */ /* 0x0001e2000c101524 */
[----:B------:R-:W-:Y:S01]  /*4990*/  ISETP.GT.AND P0, PT, R3, RZ, P3 ;  /* 0x000000ff0300720c */ /* 0x000fe20001f04270 */
[----:B------:R-:W-:Y:S01]  /*49a0*/  FMUL R25, R25, R48 ;  /* 0x0000003019197220 */ /* 0x000fe20000400000 */
[----:B------:R-:W-:Y:S01]  /*49b0*/  F2FP.F16.F32.PACK_AB R32, RZ, R32 ;  /* 0x00000020ff20723e */ /* 0x000fe200000000ff */
[----:B------:R-:W-:Y:S01]  /*49c0*/  @P2 STG.E.U16 desc[UR36][R8.64+0x10], R46 ;  /* 0x0000102e08002986 */ /* 0x000fe2000c101524 */
[----:B------:R-:W-:Y:S01]  /*49d0*/  ISETP.GT.AND P2, PT, R4, 0x88, PT ;  /* 0x000000880400780c */ /* 0x000fe20003f44270 */
[----:B------:R-:W-:Y:S01]  /*49e0*/  FMUL R26, R26, R48 ;  /* 0x000000301a1a7220 */ /* 0x000fe20000400000 */
[----:B------:R-:W-:Y:S01]  /*49f0*/  F2FP.F16.F32.PACK_AB R33, RZ, R33 ;  /* 0x00000021ff21723e */ /* 0x000fe200000000ff */
[----:B------:R-:W-:Y:S01]  /*4a00*/  @P1 STG.E.U16 desc[UR36][R8.64+0x12], R47 ;  /* 0x0000122f08001986 */ /* 0x000fe2000c101524 */
[----:B------:R-:W-:Y:S01]  /*4a10*/  IADD3 R10, P1, R43, R6, RZ ;  /* 0x000000062b0a7210 */ /* 0x000fe20007f3e0ff */
[----:B------:R-:W-:Y:S01]  /*4a20*/  FMUL R27, R27, R48 ;  /* 0x000000301b1b7220 */ /* 0x000fe20000400000 */
[----:B------:R-:W-:Y:S01]  /*4a30*/  F2FP.F16.F32.PACK_AB R34, RZ, R34 ;  /* 0x00000022ff22723e */ /* 0x000fe200000000ff */
[-C--:B------:R-:W-:Y:S01]  /*4a40*/  FMUL R28, R28, R48.reuse ;  /* 0x000000301c1c7220 */ /* 0x080fe20000400000 */
[----:B0-----:R-:W-:Y:S01]  /*4a50*/  LOP3.LUT R45, R43, 0x2, RZ, 0xfc, !PT ;  /* 0x000000022b2d7812 */ /* 0x001fe200078efcff */
[--C-:B------:R-:W-:Y:S01]  /*4a60*/  IMAD.X R11, R41, 0x1, R7.reuse, P1 ;  /* 0x00000001290b7824 */ /* 0x100fe200008e0607 */
[----:B------:R-:W-:Y:S01]  /*4a70*/  ISETP.GT.AND P1, PT, R3, 0x1, P3 ;  /* 0x000000010300780c */ /* 0x000fe20001f24270 */
[----:B------:R-:W-:Y:S01]  /*4a80*/  FMUL R29, R29, R48 ;  /* 0x000000301d1d7220 */ /* 0x000fe20000400000 */
[----:B------:R-:W-:Y:S01]  /*4a90*/  IADD3 R12, P4, R45, R6, RZ ;  /* 0x000000062d0c7210 */ /* 0x000fe20007f9e0ff */
[-C--:B------:R-:W-:Y:S01]  /*4aa0*/  FMUL R30, R30, R48.reuse ;  /* 0x000000301e1e7220 */ /* 0x080fe20000400000 */
[----:B------:R-:W-:Y:S01]  /*4ab0*/  @P0 STG.E.U16 desc[UR36][R10.64], R32 ;  /* 0x000000200a000986 */ /* 0x000fe2000c101524 */
[----:B------:R-:W-:Y:S01]  /*4ac0*/  ISETP.GT.AND P0, PT, R3, RZ, P2 ;  /* 0x000000ff0300720c */ /* 0x000fe20001704270 */
[----:B------:R-:W-:Y:S01]  /*4ad0*/  FMUL R31, R31, R48 ;  /* 0x000000301f1f7220 */ /* 0x000fe20000400000 */
[----:B------:R-:W-:Y:S01]  /*4ae0*/  IMAD.X R13, R41, 0x1, R7, P4 ;  /* 0x00000001290d7824 */ /* 0x000fe200020e0607 */
[----:B------:R-:W-:-:S02]  /*4af0*/  IADD3 R14, P4, R43, R8, RZ ;  /* 0x000000082b0e7210 */ /* 0x000fc40007f9e0ff */
[----:B------:R-:W-:Y:S02]  /*4b00*/  IADD3 R20, P5, R45, R8, RZ ;  /* 0x000000082d147210 */ /* 0x000fe40007fbe0ff */
[----:B------:R-:W-:Y:S01]  /*4b10*/  F2FP.F16.F32.PACK_AB R35, RZ, R35 ;  /* 0x00000023ff23723e */ /* 0x000fe200000000ff */
[--C-:B------:R-:W-:Y:S01]  /*4b20*/  IMAD.X R15, R41, 0x1, R9.reuse, P4 ;  /* 0x00000001290f7824 */ /* 0x100fe200020e0609 */
[----:B------:R-:W-:Y:S01]  /*4b30*/  ISETP.GT.AND P4, PT, R3, 0x1, P2 ;  /* 0x000000010300780c */ /* 0x000fe20001784270 */
[----:B------:R-:W-:Y:S01]  /*4b40*/  IMAD.X R21, R41, 0x1, R9, P5 ;  /* 0x0000000129157824 */ /* 0x000fe200028e0609 */
[----:B------:R0:W-:Y:S01]  /*4b50*/  @P1 STG.E.U16 desc[UR36][R12.64], R33 ;  /* 0x000000210c001986 */ /* 0x0001e2000c101524 */
[C---:B------:R-:W-:Y:S02]  /*4b60*/  ISETP.GT.AND P1, PT, R4.reuse, 0x100, PT ;  /* 0x000001000400780c */ /* 0x040fe40003f24270 */
[----:B------:R-:W-:Y:S01]  /*4b70*/  F2FP.F16.F32.PACK_AB R36, RZ, R36 ;  /* 0x00000024ff24723e */ /* 0x000fe200000000ff */
[----:B------:R-:W-:Y:S01]  /*4b80*/  @P0 STG.E.U16 desc[UR36][R14.64], R34 ;  /* 0x000000220e000986 */ /* 0x000fe2000c101524 */
[----:B------:R-:W-:-:S02]  /*4b90*/  ISETP.GT.AND P0, PT, R4, 0x108, PT ;  /* 0x000001080400780c */ /* 0x000fc40003f04270 */
[----:B------:R-:W-:Y:S02]  /*4ba0*/  F2FP.F16.F32.PACK_AB R37, RZ, R37 ;  /* 0x00000025ff25723e */ /* 0x000fe400000000ff */
[----:B------:R-:W-:Y:S02]  /*4bb0*/  F2FP.F16.F32.PACK_AB R38, RZ, R38 ;  /* 0x00000026ff26723e */ /* 0x000fe400000000ff */
[----:B------:R1:W-:Y:S01]  /*4bc0*/  @P4 STG.E.U16 desc[UR36][R20.64], R35 ;  /* 0x0000002314004986 */ /* 0x0003e2000c101524 */
[----:B0-----:R-:W-:Y:S02]  /*4bd0*/  LOP3.LUT R33, R43, 0x10, RZ, 0xfc, !PT ;  /* 0x000000102b217812 */ /* 0x001fe400078efcff */
[----:B------:R-:W-:Y:S02]  /*4be0*/  ISETP.GT.AND P4, PT, R3, 0x8, P3 ;  /* 0x000000080300780c */ /* 0x000fe40001f84270 */
[----:B------:R-:W-:Y:S02]  /*4bf0*/  IADD3 R4, P5, R33, R6, RZ ;  /* 0x0000000621047210 */ /* 0x000fe40007fbe0ff */
[----:B------:R-:W-:-:S02]  /*4c00*/  ISETP.GT.AND P3, PT, R3, 0x9, P3 ;  /* 0x000000090300780c */ /* 0x000fc40001f64270 */
[----:B------:R-:W-:Y:S01]  /*4c10*/  F2FP.F16.F32.PACK_AB R39, RZ, R39 ;  /* 0x00000027ff27723e */ /* 0x000fe200000000ff */
[----:B------:R-:W-:Y:S01]  /*4c20*/  IMAD.X R5, R41, 0x1, R7, P5 ;  /* 0x0000000129057824 */ /* 0x000fe200028e0607 */
[----:B------:R-:W-:Y:S02]  /*4c30*/  ISETP.GT.AND P5, PT, R3, 0x8, P2 ;  /* 0x000000080300780c */ /* 0x000fe400017a4270 */
[----:B-1----:R-:W-:Y:S02]  /*4c40*/  LOP3.LUT R35, R43, 0x12, RZ, 0xfc, !PT ;  /* 0x000000122b237812 */ /* 0x002fe400078efcff */
[----:B------:R-:W-:Y:S01]  /*4c50*/  ISETP.GT.AND P2, PT, R3, 0x9, P2 ;  /* 0x000000090300780c */ /* 0x000fe20001744270 */
[----:B------:R0:W-:Y:S01]  /*4c60*/  @P4 STG.E.U16 desc[UR36][R4.64], R36 ;  /* 0x0000002404004986 */ /* 0x0001e2000c101524 */
[----:B------:R-:W-:Y:S02]  /*4c70*/  IADD3 R6, P4, R35, R6, RZ ;  /* 0x0000000623067210 */ /* 0x000fe40007f9e0ff */
[----:B------:R-:W-:-:S02]  /*4c80*/  F2FP.F16.F32.PACK_AB R24, RZ, R24 ;  /* 0x00000018ff18723e */ /* 0x000fc400000000ff */
[----:B------:R-:W-:Y:S01]  /*4c90*/  F2FP.F16.F32.PACK_AB R25, RZ, R25 ;  /* 0x00000019ff19723e */ /* 0x000fe200000000ff */
[----:B------:R-:W-:Y:S01]  /*4ca0*/  IMAD.X R7, R41, 0x1, R7, P4 ;  /* 0x0000000129077824 */ /* 0x000fe200020e0607 */
[----:B------:R-:W-:Y:S02]  /*4cb0*/  IADD3 R12, P4, R33, R8, RZ ;  /* 0x00000008210c7210 */ /* 0x000fe40007f9e0ff */
[----:B------:R-:W-:Y:S02]  /*4cc0*/  F2FP.F16.F32.PACK_AB R26, RZ, R26 ;  /* 0x0000001aff1a723e */ /* 0x000fe400000000ff */
[----:B------:R1:W-:Y:S01]  /*4cd0*/  @P3 STG.E.U16 desc[UR36][R6.64], R37 ;  /* 0x0000002506003986 */ /* 0x0003e2000c101524 */
[----:B------:R-:W-:Y:S01]  /*4ce0*/  IMAD.X R13, R41, 0x1, R9, P4 ;  /* 0x00000001290d7824 */ /* 0x000fe200020e0609 */
[----:B0-----:R-:W-:Y:S02]  /*4cf0*/  IADD3 R4, P4, R35, R8, RZ ;  /* 0x0000000823047210 */ /* 0x001fe40007f9e0ff */
[----:B------:R-:W-:-:S02]  /*4d00*/  ISETP.GT.AND P3, PT, R3, 0x1, P1 ;  /* 0x000000010300780c */ /* 0x000fc40000f64270 */
[----:B------:R-:W-:Y:S01]  /*4d10*/  @P5 STG.E.U16 desc[UR36][R12.64], R38 ;  /* 0x000000260c005986 */ /* 0x000fe2000c101524 */
[----:B------:R-:W-:Y:S01]  /*4d20*/  IMAD.X R5, R41, 0x1, R9, P4 ;  /* 0x0000000129057824 */ /* 0x000fe200020e0609 */
[-C--:B------:R-:W-:Y:S02]  /*4d30*/  IADD3 R8, P5, R43, R10.reuse, RZ ;  /* 0x0000000a2b087210 */ /* 0x080fe40007fbe0ff */
[----:B------:R-:W-:Y:S02]  /*4d40*/  IADD3 R20, P4, R45, R10, RZ ;  /* 0x0000000a2d147210 */ /* 0x000fe40007f9e0ff */
[----:B------:R0:W-:Y:S01]  /*4d50*/  @P2 STG.E.U16 desc[UR36][R4.64], R39 ;  /* 0x0000002704002986 */ /* 0x0001e2000c101524 */
[----:B------:R-:W-:Y:S01]  /*4d60*/  ISETP.GT.AND P2, PT, R3, RZ, P1 ;  /* 0x000000ff0300720c */ /* 0x000fe20000f44270 */
[--C-:B------:R-:W-:Y:S01]  /*4d70*/  IMAD.X R9, R41, 0x1, R11.reuse, P5 ;  /* 0x0000000129097824 */ /* 0x100fe200028e060b */
[----:B------:R-:W-:Y:S01]  /*4d80*/  ISETP.GT.AND P5, PT, R3, RZ, P0 ;  /* 0x000000ff0300720c */ /* 0x000fe200007a4270 */
[----:B------:R-:W-:Y:S01]  /*4d90*/  IMAD.X R21, R41, 0x1, R11, P4 ;  /* 0x0000000129157824 */ /* 0x000fe200020e060b */
[----:B-1----:R-:W-:-:S02]  /*4da0*/  PRMT R7, R24, 0x7610, R7 ;  /* 0x0000761018077816 */ /* 0x002fc40000000007 */
[----:B------:R-:W-:Y:S02]  /*4db0*/  F2FP.F16.F32.PACK_AB R27, RZ, R27 ;  /* 0x0000001bff1b723e */ /* 0x000fe400000000ff */
[----:B------:R-:W-:Y:S02]  /*4dc0*/  F2FP.F16.F32.PACK_AB R28, RZ, R28 ;  /* 0x0000001cff1c723e */ /* 0x000fe400000000ff */
[----:B------:R-:W-:Y:S02]  /*4dd0*/  F2FP.F16.F32.PACK_AB R29, RZ, R29 ;  /* 0x0000001dff1d723e */ /* 0x000fe400000000ff */
[----:B0-----:R-:W-:Y:S01]  /*4de0*/  IADD3 R4, P4, R43, R14, RZ ;  /* 0x0000000e2b047210 */ /* 0x001fe20007f9e0ff */
[----:B------:R0:W-:Y:S01]  /*4df0*/  @P2 STG.E.U16 desc[UR36][R8.64], R7 ;  /* 0x0000000708002986 */ /* 0x0001e2000c101524 */
[----:B------:R-:W-:Y:S02]  /*4e00*/  IADD3 R12, P2, R33, R10, RZ ;  /* 0x0000000a210c7210 */ /* 0x000fe40007f5e0ff */
[----:B------:R-:W-:Y:S01]  /*4e10*/  F2FP.F16.F32.PACK_AB R30, RZ, R30 ;  /* 0x0000001eff1e723e */ /* 0x000fe200000000ff */
[----:B------:R-:W-:Y:S01]  /*4e20*/  IMAD.X R5, R41, 0x1, R15, P4 ;  /* 0x0000000129057824 */ /* 0x000fe200020e060f */
[----:B------:R1:W-:Y:S01]  /*4e30*/  @P3 STG.E.U16 desc[UR36][R20.64], R25 ;  /* 0x0000001914003986 */ /* 0x0003e2000c101524 */
[----:B------:R-:W-:Y:S01]  /*4e40*/  IADD3 R10, P3, R35, R10, RZ ;  /* 0x0000000a230a7210 */ /* 0x000fe20007f7e0ff */
[--C-:B------:R-:W-:Y:S01]  /*4e50*/  IMAD.X R13, R41, 0x1, R11.reuse, P2 ;  /* 0x00000001290d7824 */ /* 0x100fe200010e060b */
[----:B------:R-:W-:Y:S01]  /*4e60*/  ISETP.GT.AND P4, PT, R3, 0x1, P0 ;  /* 0x000000010300780c */ /* 0x000fe20000784270 */
[----:B------:R2:W-:Y:S01]  /*4e70*/  @P5 STG.E.U16 desc[UR36][R4.64], R26 ;  /* 0x0000001a04005986 */ /* 0x0005e2000c101524 */
[----:B------:R-:W-:Y:S01]  /*4e80*/  IADD3 R6, P5, R45, R14, RZ ;  /* 0x0000000e2d067210 */ /* 0x000fe20007fbe0ff */
[----:B------:R-:W-:Y:S01]  /*4e90*/  IMAD.X R11, R41, 0x1, R11, P3 ;  /* 0x00000001290b7824 */ /* 0x000fe200018e060b */
[----:B------:R-:W-:-:S02]  /*4ea0*/  ISETP.GT.AND P3, PT, R3, 0x8, P1 ;  /* 0x000000080300780c */ /* 0x000fc40000f64270 */
[----:B------:R-:W-:Y:S01]  /*4eb0*/  ISETP.GT.AND P1, PT, R3, 0x9, P1 ;  /* 0x000000090300780c */ /* 0x000fe20000f24270 */
[--C-:B0-----:R-:W-:Y:S01]  /*4ec0*/  IMAD.X R7, R41, 0x1, R15.reuse, P5 ;  /* 0x0000000129077824 */ /* 0x101fe200028e060f */
[-C--:B------:R-:W-:Y:S02]  /*4ed0*/  IADD3 R24, P5, R33, R14.reuse, RZ ;  /* 0x0000000e21187210 */ /* 0x080fe40007fbe0ff */
[----:B------:R-:W-:Y:S02]  /*4ee0*/  IADD3 R14, P2, R35, R14, RZ ;  /* 0x0000000e230e7210 */ /* 0x000fe40007f5e0ff */
[----:B------:R-:W-:Y:S01]  /*4ef0*/  F2FP.F16.F32.PACK_AB R31, RZ, R31 ;  /* 0x0000001fff1f723e */ /* 0x000fe200000000ff */
[--C-:B-1----:R-:W-:Y:S01]  /*4f00*/  IMAD.X R25, R41, 0x1, R15.reuse, P5 ;  /* 0x0000000129197824 */ /* 0x102fe200028e060f */
[----:B------:R-:W-:Y:S01]  /*4f10*/  ISETP.GT.AND P5, PT, R3, 0x8, P0 ;  /* 0x000000080300780c */ /* 0x000fe200007a4270 */
[----:B------:R-:W-:Y:S01]  /*4f20*/  IMAD.X R15, R41, 0x1, R15, P2 ;  /* 0x00000001290f7824 */ /* 0x000fe200010e060f */
[----:B------:R-:W-:Y:S01]  /*4f30*/  ISETP.GT.AND P0, PT, R3, 0x9, P0 ;  /* 0x000000090300780c */ /* 0x000fe20000704270 */
[----:B------:R2:W-:Y:S04]  /*4f40*/  @P4 STG.E.U16 desc[UR36][R6.64], R27 ;  /* 0x0000001b06004986 */ /* 0x0005e8000c101524 */
[----:B------:R2:W-:Y:S04]  /*4f50*/  @P3 STG.E.U16 desc[UR36][R12.64], R28 ;  /* 0x0000001c0c003986 */ /* 0x0005e8000c101524 */
[----:B------:R2:W-:Y:S04]  /*4f60*/  @P1 STG.E.U16 desc[UR36][R10.64], R29 ;  /* 0x0000001d0a001986 */ /* 0x0005e8000c101524 */
[----:B------:R2:W-:Y:S04]  /*4f70*/  @P5 STG.E.U16 desc[UR36][R24.64], R30 ;  /* 0x0000001e18005986 */ /* 0x0005e8000c101524 */
[----:B------:R2:W-:Y:S02]  /*4f80*/  @P0 STG.E.U16 desc[UR36][R14.64], R31 ;  /* 0x0000001f0e000986 */ /* 0x0005e4000c101524 */
.L_x_70:
[----:B------:R-:W-:Y:S05]  /*4f90*/  BSYNC B0 ;  /* 0x0000000000007941 */ /* 0x000fea0003800000 */
.L_x_32:
[----:B------:R-:W-:Y:S01]  /*4fa0*/  ULDC UR4, c[0x0][0xc] ;  /* 0x0000030000047ab9 */ /* 0x000fe20000000800 */
[----:B------:R-:W-:Y:S01]  /*4fb0*/  ULDC UR5, c[0x0][0x10] ;  /* 0x0000040000057ab9 */ /* 0x000fe20000000800 */
[----:B------:R-:W3:Y:S01]  /*4fc0*/  LDC R3, c[0x0][0x14] ;  /* 0x00000500ff037b82 */ /* 0x000ee20000000800 */
[----:B------:R-:W-:Y:S01]  /*4fd0*/  UIMAD.WIDE.U32 UR4, UR4, UR5, URZ ;  /* 0x00000005040472a5 */ /* 0x000fe2000f8e003f */
[----:B------:R-:W-:Y:S02]  /*4fe0*/  IMAD.MOV.U32 R53, RZ, RZ, -0x1 ;  /* 0xffffffffff357424 */ /* 0x000fe400078e00ff */
[----:B------:R-:W-:-:S03]  /*4ff0*/  IMAD.MOV.U32 R51, RZ, RZ, -0x1 ;  /* 0xffffffffff337424 */ /* 0x000fc600078e00ff */
[----:B---3--:R-:W-:-:S04]  /*5000*/  IMAD.WIDE.U32 R16, R3, UR4, R16 ;  /* 0x0000000403107c25 */ /* 0x008fc8000f8e0010 */
[----:B------:R-:W-:Y:S01]  /*5010*/  IMAD R3, R3, UR5, RZ ;  /* 0x0000000503037c24 */ /* 0x000fe2000f8e02ff */
[----:B------:R-:W-:Y:S02]  /*5020*/  ULDC.64 UR4, c[0x0][0x650] ;  /* 0x0001940000047ab9 */ /* 0x000fe40000000a00 */
[----:B------:R-:W-:Y:S01]  /*5030*/  ISETP.GE.U32.AND P0, PT, R16, UR4, PT ;  /* 0x0000000410007c0c */ /* 0x000fe2000bf06070 */
[--C-:B------:R-:W-:Y:S01]  /*5040*/  IMAD.IADD R17, R17, 0x1, R3.reuse ;  /* 0x0000000111117824 */ /* 0x100fe200078e0203 */
[----:B------:R-:W-:-:S04]  /*5050*/  PRMT R3, RZ, 0x7610, R3 ;  /* 0x00007610ff037816 */ /* 0x000fc80000000003 */
[----:B------:R-:W-:-:S13]  /*5060*/  ISETP.GE.U32.AND.EX P0, PT, R17, UR5, PT, P0 ;  /* 0x0000000511007c0c */ /* 0x000fda000bf06100 */
[----:B------:R-:W-:Y:S05]  /*5070*/  @P0 BRA `(.L_x_71) ;  /* 0x0000000400640947 */ /* 0x000fea0003800000 */
[----:B--2---:R-:W2:Y:S01]  /*5080*/  S2R R12, SR_CTAID.X ;  /* 0x00000000000c7919 */ /* 0x004ea20000002500 */
[----:B------:R-:W3:Y:S01]  /*5090*/  LDC.64 R10, c[0x0][0x628] ;  /* 0x00018a00ff0a7b82 */ /* 0x000ee20000000a00 */
[----:B------:R-:W-:Y:S01]  /*50a0*/  ULDC UR4, c[0x0][0x150] ;  /* 0x0000540000047ab9 */ /* 0x000fe20000000800 */
[----:B------:R-:W-:Y:S01]  /*50b0*/  IMAD.MOV.U32 R8, RZ, RZ, R16 ;  /* 0x000000ffff087224 */ /* 0x000fe200078e0010 */
[----:B------:R-:W4:Y:S01]  /*50c0*/  S2R R24, SR_CTAID.Y ;  /* 0x0000000000187919 */ /* 0x000f220000002600 */
[----:B------:R-:W-:-:S04]  /*50d0*/  IMAD.MOV.U32 R9, RZ, RZ, R17 ;  /* 0x000000ffff097224 */ /* 0x000fc800078e0011 */
[----:B------:R-:W0:Y:S08]  /*50e0*/  LDC R21, c[0x0][0x144] ;  /* 0x00005100ff157b82 */ /* 0x000e300000000800 */
[----:B------:R-:W0:Y:S08]  /*50f0*/  LDC R0, c[0x0][0x630] ;  /* 0x00018c00ff007b82 */ /* 0x000e300000000800 */
[----:B------:R-:W0:Y:S01]  /*5100*/  LDC.64 R14, c[0x0][0x620] ;  /* 0x00018800ff0e7b82 */ /* 0x000e220000000a00 */
[----:B---3--:R-:W-:-:S04]  /*5110*/  ISETP.NE.U32.AND P0, PT, R10, RZ, PT ;  /* 0x000000ff0a00720c */ /* 0x008fc80003f05070 */
[----:B------:R-:W-:Y:S02]  /*5120*/  ISETP.NE.AND.EX P0, PT, R11, RZ, PT, P0 ;  /* 0x000000ff0b00720c */ /* 0x000fe40003f05300 */
[----:B--2---:R-:W-:-:S05]  /*5130*/  I2FP.F32.U32 R3, R12 ;  /* 0x0000000c00037245 */ /* 0x004fca0000201000 */
[----:B------:R-:W-:-:S04]  /*5140*/  FMUL R3, R3, UR4 ;  /* 0x0000000403037c20 */ /* 0x000fc80008400000 */
[----:B------:R2:W3:Y:S02]  /*5150*/  F2I.U32.TRUNC.NTZ R20, R3 ;  /* 0x0000000300147305 */ /* 0x0004e4000020f000 */
[----:B----4-:R-:W-:Y:S05]  /*5160*/  @!P0 BRA `(.L_x_72) ;  /* 0x0000000000288947 */ /* 0x010fea0003800000 */
[----:B--2---:R-:W2:Y:S02]  /*5170*/  LDC R3, c[0x0][0x634] ;  /* 0x00018d00ff037b82 */ /* 0x004ea40000000800 */
[----:B--2---:R-:W-:-:S05]  /*5180*/  IADD3 R3, P0, R16, R3, RZ ;  /* 0x0000000310037210 */ /* 0x004fca0007f1e0ff */
[----:B------:R-:W-:-:S04]  /*5190*/  IMAD.X R13, RZ, RZ, R17, P0 ;  /* 0x000000ffff0d7224 */ /* 0x000fc800000e0611 */
[----:B-1----:R-:W-:-:S04]  /*51a0*/  IMAD.WIDE.U32 R4, R13, R10, RZ ;  /* 0x0000000a0d047225 */ /* 0x002fc800078e00ff */
[----:B0-----:R-:W-:-:S04]  /*51b0*/  IMAD.WIDE.U32 R6, P0, R3, R11, R4 ;  /* 0x0000000b03067225 */ /* 0x001fc80007800004 */
[----:B------:R-:W-:-:S04]  /*51c0*/  IMAD.WIDE.U32 R4, R3, R10, RZ ;  /* 0x0000000a03047225 */ /* 0x000fc800078e00ff */
[----:B------:R-:W-:Y:S01]  /*51d0*/  IMAD.X R9, RZ, RZ, RZ, P0 ;  /* 0x000000ffff097224 */ /* 0x000fe200000e06ff */
[----:B------:R-:W-:Y:S01]  /*51e0*/  IADD3 RZ, P0, R5, R6, RZ ;  /* 0x0000000605ff7210 */ /* 0x000fe20007f1e0ff */
[----:B------:R-:W-:-:S04]  /*51f0*/  IMAD.MOV.U32 R8, RZ, RZ, R7 ;  /* 0x000000ffff087224 */ /* 0x000fc800078e0007 */
[----:B------:R-:W-:-:S08]  /*5200*/  IMAD.WIDE.U32.X R8, R13, R11, R8, P0 ;  /* 0x0000000b0d087225 */ /* 0x000fd000000e0408 */
.L_x_72:
[----:B------:R-:W4:Y:S01]  /*5210*/  LDC.64 R28, c[0x0][0x640] ;  /* 0x00019000ff1c7b82 */ /* 0x000f220000000a00 */
[-CC-:B0-----:R-:W-:Y:S01]  /*5220*/  SHF.R.U64 R51, R8, R0.reuse, R9.reuse ;  /* 0x0000000008337219 */ /* 0x181fe20000001209 */
[----:B---3--:R-:W-:Y:S01]  /*5230*/  IMAD.MOV R20, RZ, RZ, -R20 ;  /* 0x000000ffff147224 */ /* 0x008fe200078e0a14 */
[----:B------:R-:W-:Y:S01]  /*5240*/  SHF.R.U32.HI R0, RZ, R0, R9 ;  /* 0x00000000ff007219 */ /* 0x000fe20000011609 */
[----:B------:R-:W-:Y:S01]  /*5250*/  ULDC UR4, c[0x0][0x154] ;  /* 0x0000550000047ab9 */ /* 0x000fe20000000800 */
[----:B--2---:R-:W-:Y:S01]  /*5260*/  IADD3 R3, P0, RZ, -R51, RZ ;  /* 0x80000033ff037210 */ /* 0x004fe20007f1e0ff */
[----:B------:R-:W-:Y:S02]  /*5270*/  IMAD R21, R21, R20, R12 ;  /* 0x0000001415157224 */ /* 0x000fe400078e020c */
[----:B------:R-:W0:Y:S01]  /*5280*/  LDC R6, c[0x0][0x618] ;  /* 0x00018600ff067b82 */ /* 0x000e220000000800 */
[----:B------:R-:W-:Y:S02]  /*5290*/  IMAD.MOV.U32 R7, RZ, RZ, 0x1 ;  /* 0x00000001ff077424 */ /* 0x000fe400078e00ff */
[----:B-1----:R-:W-:-:S04]  /*52a0*/  IMAD.X R5, RZ, RZ, ~R0, P0 ;  /* 0x000000ffff057224 */ /* 0x002fc800000e0e00 */
[-C--:B------:R-:W-:Y:S01]  /*52b0*/  IMAD R0, R5, R14.reuse, RZ ;  /* 0x0000000e05007224 */ /* 0x080fe200078e02ff */
[----:B------:R-:W1:Y:S01]  /*52c0*/  LDC R8, c[0x0][0x608] ;  /* 0x00018200ff087b82 */ /* 0x000e620000000800 */
[----:B------:R-:W-:-:S04]  /*52d0*/  IMAD.WIDE.U32 R4, R3, R14, R16 ;  /* 0x0000000e03047225 */ /* 0x000fc800078e0010 */
[----:B------:R-:W-:Y:S01]  /*52e0*/  IMAD R3, R3, R15, R0 ;  /* 0x0000000f03037224 */ /* 0x000fe200078e0200 */
[----:B------:R-:W-:Y:S02]  /*52f0*/  I2FP.F32.U32 R0, R24 ;  /* 0x0000001800007245 */ /* 0x000fe40000201000 */
[----:B------:R-:W2:Y:S01]  /*5300*/  LDC R26, c[0x0][0x658] ;  /* 0x00019600ff1a7b82 */ /* 0x000ea20000000800 */
[----:B------:R-:W-:Y:S01]  /*5310*/  IMAD.IADD R3, R5, 0x1, R3 ;  /* 0x0000000105037824 */ /* 0x000fe200078e0203 */
[----:B----4-:R-:W-:Y:S01]  /*5320*/  ISETP.NE.U32.AND P0, PT, R28, RZ, PT ;  /* 0x000000ff1c00720c */ /* 0x010fe20003f05070 */
[----:B------:R-:W-:Y:S01]  /*5330*/  FMUL R0, R0, UR4 ;  /* 0x0000000400007c20 */ /* 0x000fe20008400000 */
[----:B------:R-:W-:Y:S02]  /*5340*/  IMAD.MOV.U32 R5, RZ, RZ, -0x1 ;  /* 0xffffffffff057424 */ /* 0x000fe400078e00ff */
[----:B------:R-:W-:Y:S01]  /*5350*/  ISETP.NE.AND.EX P0, PT, R29, RZ, PT, P0 ;  /* 0x000000ff1d00720c */ /* 0x000fe20003f05300 */
[----:B------:R3:W4:Y:S01]  /*5360*/  F2I.U32.TRUNC.NTZ R13, R0 ;  /* 0x00000000000d7305 */ /* 0x000722000020f000 */
[----:B------:R-:W3:Y:S01]  /*5370*/  LDC R15, c[0x0][0x148] ;  /* 0x00005200ff0f7b82 */ /* 0x000ee20000000800 */
[----:B0-----:R-:W-:-:S02]  /*5380*/  SHF.R.U64 R12, R4, R6, R3 ;  /* 0x00000006040c7219 */ /* 0x001fc40000001203 */
[----:B------:R-:W-:-:S05]  /*5390*/  SHF.R.U32.HI R3, RZ, R6, R3 ;  /* 0x00000006ff037219 */ /* 0x000fca0000011603 */
[----:B------:R-:W0:Y:S01]  /*53a0*/  LDC R20, c[0x0][0x600] ;  /* 0x00018000ff147b82 */ /* 0x000e220000000800 */
[-CC-:B-1----:R-:W-:Y:S02]  /*53b0*/  SHF.R.U64 R10, R12, R8.reuse, R3.reuse ;  /* 0x000000080c0a7219 */ /* 0x182fe40000001203 */
[----:B------:R-:W-:-:S05]  /*53c0*/  SHF.R.U32.HI R3, RZ, R8, R3 ;  /* 0x00000008ff037219 */ /* 0x000fca0000011603 */
[----:B------:R-:W1:Y:S01]  /*53d0*/  LDC R27, c[0x0][0x648] ;  /* 0x00019200ff1b7b82 */ /* 0x000e620000000800 */
[-C--:B--2---:R-:W-:Y:S02]  /*53e0*/  SHF.L.U32 R4, R5, R26.reuse, RZ ;  /* 0x0000001a05047219 */ /* 0x084fe400000006ff */
[-CC-:B------:R-:W-:Y:S02]  /*53f0*/  SHF.R.U64 R14, R10, R26.reuse, R3.reuse ;  /* 0x0000001a0a0e7219 */ /* 0x180fe40000001203 */
[----:B------:R-:W-:Y:S02]  /*5400*/  SHF.R.U32.HI R5, RZ, R26, R3 ;  /* 0x0000001aff057219 */ /* 0x000fe40000011603 */
[----:B------:R-:W-:Y:S01]  /*5410*/  LOP3.LUT R25, RZ, R4, RZ, 0x33, !PT ;  /* 0x00000004ff197212 */ /* 0x000fe200078e33ff */
[----:B------:R-:W2:Y:S01]  /*5420*/  LDC R30, c[0x0][0x638] ;  /* 0x00018e00ff1e7b82 */ /* 0x000ea20000000800 */
[----:B------:R-:W-:Y:S01]  /*5430*/  SHF.L.U32 R26, R7, R26, RZ ;  /* 0x0000001a071a7219 */ /* 0x000fe200000006ff */
[----:B------:R-:W-:-:S06]  /*5440*/  IMAD.MOV.U32 R4, RZ, RZ, R14 ;  /* 0x000000ffff047224 */ /* 0x000fcc00078e000e */
[----:B------:R-:W0:Y:S01]  /*5450*/  LDC R31, c[0x0][0x610] ;  /* 0x00018400ff1f7b82 */ /* 0x000e220000000800 */
[----:B----4-:R-:W-:Y:S05]  /*5460*/  @!P0 BRA `(.L_x_73) ;  /* 0x0000000000288947 */ /* 0x010fea0003800000 */
        /* <DEDUP_REMOVED lines=10> */
.L_x_73:
[----:B------:R-:W-:Y:S01]  /*5510*/  ISETP.NE.AND P0, PT, R2, 0x1, PT ;  /* 0x000000010200780c */ /* 0x000fe20003f05270 */
[----:B0-----:R-:W-:Y:S01]  /*5520*/  VIADD R7, R20, 0xffffffff ;  /* 0xffffffff14077836 */ /* 0x001fe20000000000 */
[----:B-1-3--:R-:W-:Y:S01]  /*5530*/  SHF.R.U64 R0, R4, R27, R5 ;  /* 0x0000001b04007219 */ /* 0x00afe20000001205 */
[----:B------:R-:W-:Y:S01]  /*5540*/  IMAD.MOV R13, RZ, RZ, -R13 ;  /* 0x000000ffff0d7224 */ /* 0x000fe200078e0a0d */
[----:B------:R-:W-:Y:S01]  /*5550*/  LOP3.LUT R5, R10, R25, RZ, 0xc0, !PT ;  /* 0x000000190a057212 */ /* 0x000fe200078ec0ff */
[----:B------:R-:W-:Y:S01]  /*5560*/  IMAD.MOV.U32 R4, RZ, RZ, 0x1 ;  /* 0x00000001ff047424 */ /* 0x000fe200078e00ff */
[----:B------:R-:W-:Y:S01]  /*5570*/  LOP3.LUT R12, R12, R7, RZ, 0xc0, !PT ;  /* 0x000000070c0c7212 */ /* 0x000fe200078ec0ff */
[----:B------:R-:W-:Y:S02]  /*5580*/  IMAD.MOV R3, RZ, RZ, -R0 ;  /* 0x000000ffff037224 */ /* 0x000fe400078e0a00 */
[----:B------:R-:W-:Y:S02]  /*5590*/  IMAD R0, R26, R0, R5 ;  /* 0x000000001a007224 */ /* 0x000fe400078e0205 */
[----:B--2---:R-:W-:-:S02]  /*55a0*/  IMAD R3, R3, R30, R14 ;  /* 0x0000001e03037224 */ /* 0x004fc400078e020e */
[----:B------:R-:W-:Y:S02]  /*55b0*/  @P0 IMAD R21, R15, R13, R24 ;  /* 0x0000000d0f150224 */ /* 0x000fe400078e0218 */
[----:B------:R-:W-:Y:S01]  /*55c0*/  IMAD R5, R3, R20, R12 ;  /* 0x0000001403057224 */ /* 0x000fe200078e020c */
[----:B------:R-:W-:Y:S01]  /*55d0*/  PRMT R3, R4, 0x7610, R3 ;  /* 0x0000761004037816 */ /* 0x000fe20000000003 */
[----:B------:R-:W-:-:S05]  /*55e0*/  IMAD R0, R0, R31, R21 ;  /* 0x0000001f00007224 */ /* 0x000fca00078e0215 */
[----:B------:R-:W-:Y:S02]  /*55f0*/  SEL R53, R5, R0, !P0 ;  /* 0x0000000005357207 */ /* 0x000fe40004000000 */
[----:B------:R-:W-:-:S07]  /*5600*/  SEL R0, R0, R5, !P0 ;  /* 0x0000000500007207 */ /* 0x000fce0004000000 */
.L_x_71:
[----:B------:R-:W-:Y:S01]  /*5610*/  LOP3.LUT P0, RZ, R3, 0xff, RZ, 0xc0, !PT ;  /* 0x000000ff03ff7812 */ /* 0x000fe2000780c0ff */
[----:B------:R-:W-:-:S12]  /*5620*/  IMAD.MOV.U32 R52, RZ, RZ, R0 ;  /* 0x000000ffff347224 */ /* 0x000fd800078e0000 */
[----:B------:R-:W-:Y:S05]  /*5630*/  @P0 BRA `(.L_x_74) ;  /* 0xffffffb800dc0947 */ /* 0x000fea000383ffff */
[----:B------:R-:W-:Y:S05]  /*5640*/  EXIT ;  /* 0x000000000000794d */ /* 0x000fea0003800000 */
.L_x_7:
[----:B0-----:R-:W-:Y:S01]  /*5650*/  ULDC.64 UR4, c[0x0][0x650] ;  /* 0x0001940000047ab9 */ /* 0x001fe20000000a00 */
        /* <DEDUP_REMOVED lines=25> */
.L_x_76:
[----:B------:R-:W0:Y:S01]  /*57f0*/  LDC.64 R28, c[0x0][0x640] ;  /* 0x00019000ff1c7b82 */ /* 0x000e220000000a00 */
[-CC-:B------:R-:W-:Y:S01]  /*5800*/  SHF.R.U64 R22, R12, R6.reuse, R13.reuse ;  /* 0x000000060c167219 */ /* 0x180fe2000000120d */
[----:B------:R-:W-:Y:S01]  /*5810*/  IMAD.MOV.U32 R30, RZ, RZ, 0x1 ;  /* 0x00000001ff1e7424 */ /* 0x000fe200078e00ff */
[----:B------:R-:W-:Y:S02]  /*5820*/  SHF.R.U32.HI R6, RZ, R6, R13 ;  /* 0x00000006ff067219 */ /* 0x000fe4000001160d */
        /* <DEDUP_REMOVED lines=8> */
[----:B------:R-:W-:Y:S01]  /*58b0*/  IMAD.IADD R9, R9, 0x1, R11 ;  /* 0x0000000109097824 */ /* 0x000fe200078e020b */
[----:B0-----:R-:W-:-:S04]  /*58c0*/  ISETP.NE.U32.AND P0, PT, R28, RZ, PT ;  /* 0x000000ff1c00720c */ /* 0x001fc80003f05070 */
[----:B------:R-:W-:Y:S02]  /*58d0*/  ISETP.NE.AND.EX P0, PT, R29, RZ, PT, P0 ;  /* 0x000000ff1d00720c */ /* 0x000fe40003f05300 */
[----:B------:R-:W0:Y:S01]  /*58e0*/  LDC R20, c[0x0][0x600] ;  /* 0x00018000ff147b82 */ /* 0x000e220000000800 */
[-CC-:B-1----:R-:W-:Y:S01]  /*58f0*/  SHF.R.U64 R14, R8, R10.reuse, R9.reuse ;  /* 0x0000000a080e7219 */ /* 0x182fe20000001209 */
[----:B------:R-:W-:Y:S01]  /*5900*/  IMAD.MOV.U32 R8, RZ, RZ, -0x1 ;  /* 0xffffffffff087424 */ /* 0x000fe200078e00ff */
[----:B------:R-:W-:-:S05]  /*5910*/  SHF.R.U32.HI R9, RZ, R10, R9 ;  /* 0x0000000aff097219 */ /* 0x000fca0000011609 */
[----:B------:R-:W1:Y:S01]  /*5920*/  LDC R26, c[0x0][0x648] ;  /* 0x00019200ff1a7b82 */ /* 0x000e620000000800 */
[-CC-:B--2---:R-:W-:Y:S02]  /*5930*/  SHF.R.U64 R21, R14, R12.reuse, R9.reuse ;  /* 0x0000000c0e157219 */ /* 0x184fe40000001209 */
[----:B------:R-:W-:-:S05]  /*5940*/  SHF.R.U32.HI R6, RZ, R12, R9 ;  /* 0x0000000cff067219 */ /* 0x000fca0000011609 */
[----:B------:R-:W2:Y:S01]  /*5950*/  LDC R27, c[0x0][0x638] ;  /* 0x00018e00ff1b7b82 */ /* 0x000ea20000000800 */
[-C--:B---3--:R-:W-:Y:S02]  /*5960*/  SHF.L.U32 R8, R8, R25.reuse, RZ ;  /* 0x0000001908087219 */ /* 0x088fe400000006ff */
[-CC-:B------:R-:W-:Y:S02]  /*5970*/  SHF.R.U64 R23, R21, R25.reuse, R6.reuse ;  /* 0x0000001915177219 */ /* 0x180fe40000001206 */
[----:B------:R-:W-:Y:S02]  /*5980*/  LOP3.LUT R32, RZ, R8, RZ, 0x33, !PT ;  /* 0x00000008ff207212 */ /* 0x000fe400078e33ff */
[----:B------:R-:W-:Y:S01]  /*5990*/  SHF.R.U32.HI R9, RZ, R25, R6 ;  /* 0x00000019ff097219 */ /* 0x000fe20000011606 */
[----:B------:R-:W3:Y:S01]  /*59a0*/  LDC R31, c[0x0][0x610] ;  /* 0x00018400ff1f7b82 */ /* 0x000ee20000000800 */
[----:B------:R-:W-:Y:S01]  /*59b0*/  IMAD.MOV.U32 R8, RZ, RZ, R23 ;  /* 0x000000ffff087224 */ /* 0x000fe200078e0017 */
[----:B------:R-:W-:Y:S06]  /*59c0*/  @!P0 BRA `(.L_x_77) ;  /* 0x0000000000288947 */ /* 0x000fec0003800000 */
        /* <DEDUP_REMOVED lines=10> */
.L_x_77:
[----:B------:R-:W-:Y:S02]  /*5a70*/  ISETP.NE.AND P0, PT, R2, 0x1, PT ;  /* 0x000000010200780c */ /* 0x000fe40003f05270 */
[----:B-1----:R-:W-:Y:S01]  /*5a80*/  SHF.R.U64 R6, R8, R26, R9 ;  /* 0x0000001a08067219 */ /* 0x002fe20000001209 */
[----:B0-----:R-:W-:Y:S01]  /*5a90*/  VIADD R9, R20, 0xffffffff ;  /* 0xffffffff14097836 */ /* 0x001fe20000000000 */
[----:B------:R-:W-:Y:S02]  /*5aa0*/  SHF.L.U32 R30, R30, R25, RZ ;  /* 0x000000191e1e7219 */ /* 0x000fe400000006ff */
[----:B------:R-:W-:Y:S01]  /*5ab0*/  LOP3.LUT R5, R21, R32, RZ, 0xc0, !PT ;  /* 0x0000002015057212 */ /* 0x000fe200078ec0ff */
[----:B------:R-:W-:-:S04]  /*5ac0*/  IMAD.MOV R8, RZ, RZ, -R6 ;  /* 0x000000ffff087224 */ /* 0x000fc800078e0a06 */
[----:B------:R-:W-:Y:S01]  /*5ad0*/  IMAD R6, R30, R6, R5 ;  /* 0x000000061e067224 */ /* 0x000fe200078e0205 */
[----:B------:R-:W-:Y:S01]  /*5ae0*/  LOP3.LUT R5, R14, R9, RZ, 0xc0, !PT ;  /* 0x000000090e057212 */ /* 0x000fe200078ec0ff */
[----:B------:R-:W-:Y:S02]  /*5af0*/  @P0 IMAD R3, R7, R24, R4 ;  /* 0x0000001807030224 */ /* 0x000fe400078e0204 */
[----:B--2---:R-:W-:Y:S02]  /*5b00*/  IMAD R4, R8, R27, R23 ;  /* 0x0000001b08047224 */ /* 0x004fe400078e0217 */
[----:B---3--:R-:W-:Y:S02]  /*5b10*/  IMAD R3, R6, R31, R3 ;  /* 0x0000001f06037224 */ /* 0x008fe400078e0203 */
[----:B------:R-:W-:Y:S02]  /*5b20*/  IMAD R4, R4, R20, R5 ;  /* 0x0000001404047224 */ /* 0x000fe400078e0205 */
[----:B------:R-:W-:-:S02]  /*5b30*/  IMAD.MOV.U32 R8, RZ, RZ, 0x1 ;  /* 0x00000001ff087424 */ /* 0x000fc400078e00ff */
[----:B------:R-:W-:Y:S01]  /*5b40*/  IMAD.MOV.U32 R6, RZ, RZ, R22 ;  /* 0x000000ffff067224 */ /* 0x000fe200078e0016 */
[----:B------:R-:W-:Y:S02]  /*5b50*/  SEL R21, R4, R3, !P0 ;  /* 0x0000000304157207 */ /* 0x000fe40004000000 */
[----:B------:R-:W-:-:S07]  /*5b60*/  SEL R20, R3, R4, !P0 ;  /* 0x0000000403147207 */ /* 0x000fce0004000000 */
.L_x_75:
[----:B------:R-:W-:-:S08]  /*5b70*/  NOP ;  /* 0x0000000000007918 */ /* 0x000fd00000000000 */
[----:B------:R-:W0:-:S00]  /*5b80*/  USETMAXREG.DEALLOC.CTAPOOL 0x28 ;  /* 0x00000028000079c8 */ /* 0x000e0000080e0500 */
[----:B0-----:R-:W-:-:S13]  /*5b90*/  ISETP.NE.AND P0, PT, R0, RZ, PT ;  /* 0x000000ff0000720c */ /* 0x001fda0003f05270 */
[----:B------:R-:W-:Y:S05]  /*5ba0*/  @P0 EXIT ;  /* 0x000000000000094d */ /* 0x000fea0003800000 */
[----:B------:R-:W-:Y:S01]  /*5bb0*/  LOP3.LUT P0, RZ, R8, 0xff, RZ, 0xc0, !PT ;  /* 0x000000ff08ff7812 */ /* 0x000fe2000780c0ff */
[----:B------:R-:W-:Y:S02]  /*5bc0*/  IMAD.MOV.U32 R0, RZ, RZ, 0x1 ;  /* 0x00000001ff007424 */ /* 0x000fe400078e00ff */
[----:B------:R-:W-:-:S10]  /*5bd0*/  IMAD.MOV.U32 R3, RZ, RZ, RZ ;  /* 0x000000ffff037224 */ /* 0x000fd400078e00ff */
[----:B------:R-:W-:Y:S05]  /*5be0*/  @!P0 BRA `(.L_x_78) ;  /* 0x0000000c00788947 */ /* 0x000fea0003800000 */
[----:B------:R-:W0:Y:S01]  /*5bf0*/  LDC R0, c[0x0][0x28c] ;  /* 0x0000a300ff007b82 */ /* 0x000e220000000800 */
[----:B------:R-:W1:Y:S01]  /*5c00*/  S2R R11, SR_CgaCtaId ;  /* 0x00000000000b7919 */ /* 0x000e620000008800 */
[----:B------:R-:W-:Y:S01]  /*5c10*/  ULDC UR5, c[0x0][0x658] ;  /* 0x0001960000057ab9 */ /* 0x000fe20000000800 */
[----:B------:R-:W-:Y:S01]  /*5c20*/  UMOV UR7, 0xffffffff ;  /* 0xffffffff00077882 */ /* 0x000fe20000000000 */
[----:B------:R-:W-:Y:S01]  /*5c30*/  ULDC UR6, c[0x0][0xc] ;  /* 0x0000030000067ab9 */ /* 0x000fe20000000800 */
[----:B------:R-:W-:Y:S01]  /*5c40*/  USHF.L.U32 UR9, UR7, UR5, URZ ;  /* 0x0000000507097299 */ /* 0x000fe2000800063f */
[----:B------:R-:W-:Y:S01]  /*5c50*/  BSSY B0, `(.L_x_78) ;  /* 0x00000d7000007945 */ /* 0x000fe20003800000 */
[----:B------:R-:W-:Y:S01]  /*5c60*/  UMOV UR8, 0x1 ;  /* 0x0000000100087882 */ /* 0x000fe20000000000 */
[----:B------:R-:W-:Y:S01]  /*5c70*/  ULDC UR7, c[0x0][0x10] ;  /* 0x0000040000077ab9 */ /* 0x000fe20000000800 */
[----:B------:R-:W-:Y:S01]  /*5c80*/  USHF.L.U32 UR5, UR8, UR5, URZ ;  /* 0x0000000508057299 */ /* 0x000fe2000800063f */
[----:B------:R-:W-:Y:S01]  /*5c90*/  IMAD.MOV.U32 R9, RZ, RZ, 0x1 ;  /* 0x00000001ff097424 */ /* 0x000fe200078e00ff */
[----:B------:R-:W-:Y:S01]  /*5ca0*/  UIMAD.WIDE.U32 UR6, UR6, UR7, URZ ;  /* 0x00000007060672a5 */ /* 0x000fe2000f8e003f */
[----:B------:R-:W-:Y:S01]  /*5cb0*/  LOP3.LUT R13, R19, 0x2, RZ, 0xfc, !PT ;  /* 0x00000002130d7812 */ /* 0x000fe200078efcff */
[----:B------:R-:W-:Y:S01]  /*5cc0*/  ULDC UR8, c[0x0][0x14] ;  /* 0x0000050000087ab9 */ /* 0x000fe20000000800 */
[----:B------:R-:W-:Y:S01]  /*5cd0*/  ULDC UR4, c[0x0][0x600] ;  /* 0x0001800000047ab9 */ /* 0x000fe20000000800 */
[----:B------:R-:W-:-:S02]  /*5ce0*/  UIMAD.WIDE.U32 UR30, UR6, UR8, URZ ;  /* 0x00000008061e72a5 */ /* 0x000fc4000f8e003f */
[----:B------:R-:W-:Y:S02]  /*5cf0*/  UIMAD UR7, UR7, UR8, URZ ;  /* 0x00000008070772a4 */ /* 0x000fe4000f8e023f */
[----:B------:R-:W-:Y:S02]  /*5d00*/  UIADD3 UR4, UR4, -0x1, URZ ;  /* 0xffffffff04047890 */ /* 0x000fe4000fffe03f */
[----:B------:R-:W-:Y:S02]  /*5d10*/  ULOP3.LUT UR6, URZ, UR9, URZ, 0x33, !UPT ;  /* 0x000000093f067292 */ /* 0x000fe4000f8e333f */
[----:B------:R-:W-:Y:S01]  /*5d20*/  UIADD3 UR7, UR31, UR7, URZ ;  /* 0x000000071f077290 */ /* 0x000fe2000fffe03f */
[----:B0-----:R-:W-:Y:S01]  /*5d30*/  VIADD R0, R0, 0x7f ;  /* 0x0000007f00007836 */ /* 0x001fe20000000000 */
[----:B------:R-:W-:-:S04]  /*5d40*/  ULDC.64 UR38, c[0x0][0x198] ;  /* 0x0000660000267ab9 */ /* 0x000fc80000000a00 */
[----:B------:R-:W-:-:S04]  /*5d50*/  SHF.R.S32.HI R3, RZ, 0x1f, R0 ;  /* 0x0000001fff037819 */ /* 0x000fc80000011400 */
[----:B------:R-:W-:Y:S01]  /*5d60*/  LEA.HI R8, R3, R0, RZ, 0x7 ;  /* 0x0000000003087211 */ /* 0x000fe200078f38ff */
[C---:B-1----:R-:W-:Y:S02]  /*5d70*/  IMAD.SHL.U32 R10, R11.reuse, 0x8, RZ ;  /* 0x000000080b0a7824 */ /* 0x042fe400078e00ff */
[----:B------:R-:W-:Y:S01]  /*5d80*/  IMAD.SHL.U32 R11, R11, 0x200, RZ ;  /* 0x000002000b0b7824 */ /* 0x000fe200078e00ff */
[----:B------:R-:W-:Y:S01]  /*5d90*/  SHF.R.S32.HI R8, RZ, 0x7, R8 ;  /* 0x00000007ff087819 */ /* 0x000fe20000011408 */
[----:B------:R-:W-:Y:S01]  /*5da0*/  IMAD.MOV.U32 R0, RZ, RZ, 0x1 ;  /* 0x00000001ff007424 */ /* 0x000fe200078e00ff */
[----:B------:R-:W-:Y:S01]  /*5db0*/  LOP3.LUT R10, R10, 0x8, RZ, 0xc0, !PT ;  /* 0x000000080a0a7812 */ /* 0x000fe200078ec0ff */
[----:B------:R-:W-:Y:S01]  /*5dc0*/  IMAD.MOV.U32 R3, RZ, RZ, RZ ;  /* 0x000000ffff037224 */ /* 0x000fe200078e00ff */
[----:B------:R-:W-:Y:S01]  /*5dd0*/  LOP3.LUT R11, R11, 0x200, RZ, 0xc0, !PT ;  /* 0x000002000b0b7812 */ /* 0x000fe200078ec0ff */
[----:B------:R-:W-:-:S07]  /*5de0*/  VIADD R12, R8, 0x1 ;  /* 0x00000001080c7836 */ /* 0x000fce0000000000 */
.L_x_89:
[----:B------:R-:W-:-:S03]  /*5df0*/  UMOV UR8, 0xffffffff ;  /* 0xffffffff00087882 */ /* 0x000fc60000000000 */
[----:B------:R-:W-:Y:S05]  /*5e00*/  BRA.DIV UR8, `(.L_x_79) ;  /* 0x0000000e08907947 */ /* 0x000fea000b800000 */
[----:B------:R-:W-:-:S13]  /*5e10*/  ELECT P6, URZ, PT ;  /* 0x00000000003f782f */ /* 0x000fda00038c0000 */
.L_x_98:
[----:B------:R-:W0:Y:S01]  /*5e20*/  LDC R4, c[0x0][0x28c] ;  /* 0x0000a300ff047b82 */ /* 0x000e220000000800 */
[----:B------:R-:W-:Y:S01]  /*5e30*/  BSSY B1, `(.L_x_80) ;  /* 0x0000044000017945 */ /* 0x000fe20003800000 */
[----:B0-----:R-:W-:-:S13]  /*5e40*/  ISETP.LT.OR P6, PT, R4, 0x1, !P6 ;  /* 0x000000010400780c */ /* 0x001fda00077c1670 */
[----:B------:R-:W-:Y:S05]  /*5e50*/  @P6 BRA `(.L_x_81) ;  /* 0x0000000400046947 */ /* 0x000fea0003800000 */
[----:B------:R-:W-:Y:S02]  /*5e60*/  IMAD R22, R20, 0x180, RZ ;  /* 0x0000018014167824 */ /* 0x000fe400078e02ff */
[----:B------:R-:W-:Y:S02]  /*5e70*/  IMAD R21, R21, 0x10, R10 ;  /* 0x0000001015157824 */ /* 0x000fe400078e020a */
[----:B------:R-:W-:Y:S02]  /*5e80*/  IMAD.MOV.U32 R24, RZ, RZ, RZ ;  /* 0x000000ffff187224 */ /* 0x000fe400078e00ff */
[----:B------:R-:W-:Y:S02]  /*5e90*/  IMAD.MOV.U32 R4, RZ, RZ, R12 ;  /* 0x000000ffff047224 */ /* 0x000fe400078e000c */
[----:B------:R-:W-:Y:S02]  /*5ea0*/  IMAD.MOV.U32 R5, RZ, RZ, R0 ;  /* 0x000000ffff057224 */ /* 0x000fe400078e0000 */
[----:B------:R-:W-:-:S07]  /*5eb0*/  IMAD.MOV.U32 R14, RZ, RZ, R3 ;  /* 0x000000ffff0e7224 */ /* 0x000fce00078e0003 */
.L_x_84:
[----:B------:R-:W0:Y:S01]  /*5ec0*/  S2R R20, SR_CgaCtaId ;  /* 0x0000000000147919 */ /* 0x000e220000008800 */
[----:B------:R-:W-:Y:S02]  /*5ed0*/  MOV R7, 0x400 ;  /* 0x0000040000077802 */ /* 0x000fe40000000f00 */
[----:B------:R-:W-:-:S13]  /*5ee0*/  LOP3.LUT P1, RZ, R18, 0x7f, RZ, 0xc0, !PT ;  /* 0x0000007f12ff7812 */ /* 0x000fda000782c0ff */
[----:B------:R-:W1:Y:S01]  /*5ef0*/  @!P1 LDC R15, c[0x0][0x500] ;  /* 0x00014000ff0f9b82 */ /* 0x000e620000000800 */
[----:B0-----:R-:W-:Y:S02]  /*5f00*/  LEA R23, R20, R7, 0x18 ;  /* 0x0000000714177211 */ /* 0x001fe400078ec0ff */
[----:B------:R-:W-:-:S03]  /*5f10*/  SHF.L.U32 R7, R5, 0x1f, RZ ;  /* 0x0000001f05077819 */ /* 0x000fc600000006ff */
[----:B------:R-:W-:-:S04]  /*5f20*/  IMAD R20, R14, 0x8, R23 ;  /* 0x000000080e147824 */ /* 0x000fc800078e0217 */
[----:B------:R-:W0:Y:S02]  /*5f30*/  SYNCS.PHASECHK.TRANS64.TRYWAIT P0, [R20+URZ+0x10], R7 ;  /* 0x00001007140075a7 */ /* 0x000e24000800017f */
[----:B01----:R-:W-:Y:S05]  /*5f40*/  @!P0 BRA `(.L_x_82) ;  /* 0x0000000c00608947 */ /* 0x003fea0003800000 */
.L_x_99:
[----:B0-----:R-:W-:Y:S01]  /*5f50*/  PRMT R7, R13, 0x9910, RZ ;  /* 0x000099100d077816 */ /* 0x001fe200000000ff */
[----:B------:R0:W-:Y:S03]  /*5f60*/  @!P1 SYNCS.ARRIVE.TRANS64 RZ, [R20+URZ], R15 ;  /* 0x0000000f14ff99a7 */ /* 0x0001e6000800003f */
[----:B------:R-:W-:-:S13]  /*5f70*/  ISETP.NE.AND P0, PT, R7, 0x2, PT ;  /* 0x000000020700780c */ /* 0x000fda0003f05270 */
[----:B0-----:R-:W-:Y:S05]  /*5f80*/  @P0 BRA `(.L_x_83) ;  /* 0x0000000000040947 */ /* 0x001fea0003800000 */
[----:B------:R-:W-:Y:S01]  /*5f90*/  BPT.TRAP 0x1 ;  /* 0x000000040000795c */ /* 0x000fe20000300000 */
.L_x_83:
[----:B------:R-:W-:Y:S01]  /*5fa0*/  IMAD R7, R14, 0x18000, R23 ;  /* 0x000180000e077824 */ /* 0x000fe200078e0217 */
[----:B------:R-:W-:Y:S01]  /*5fb0*/  R2UR UR34, R24 ;  /* 0x00000000182272ca */ /* 0x000fe200000e0000 */
[----:B------:R-:W-:Y:S01]  /*5fc0*/  VIADD R4, R4, 0xffffffff ;  /* 0xffffffff04047836 */ /* 0x000fe20000000000 */
[----:B------:R-:W-:Y:S01]  /*5fd0*/  R2UR UR33, R20 ;  /* 0x00000000142172ca */ /* 0x000fe200000e0000 */
[----:B------:R-:W-:Y:S01]  /*5fe0*/  UIADD3 UR14, UP0, UR38, 0xf0, URZ ;  /* 0x000000f0260e7890 */ /* 0x000fe2000ff1e03f */
[----:B------:R-:W-:Y:S01]  /*5ff0*/  R2UR UR24, R7 ;  /* 0x00000000071872ca */ /* 0x000fe200000e0000 */
[----:B------:R-:W-:Y:S01]  /*6000*/  IMAD R7, R14, 0x800, R11 ;  /* 0x000008000e077824 */ /* 0x000fe200078e020b */
[----:B------:R-:W-:Y:S01]  /*6010*/  R2UR UR36, R6 ;  /* 0x00000000062472ca */ /* 0x000fe200000e0000 */
[----:B------:R-:W-:Y:S01]  /*6020*/  UIADD3 UR40, UP1, UR38, 0x1f0, URZ ;  /* 0x000001f026287890 */ /* 0x000fe2000ff3e03f */
[----:B------:R-:W-:Y:S01]  /*6030*/  R2UR UR35, R22 ;  /* 0x00000000162372ca */ /* 0x000fe200000e0000 */
[----:B------:R-:W-:Y:S01]  /*6040*/  IMAD R7, R7, 0x2, R23 ;  /* 0x0000000207077824 */ /* 0x000fe200078e0217 */
[----:B------:R-:W-:Y:S01]  /*6050*/  R2UR UR19, R21 ;  /* 0x00000000151372ca */ /* 0x000fe200000e0000 */
[----:B------:R-:W-:Y:S01]  /*6060*/  UIADD3.X UR15, URZ, UR39, URZ, UP0, !UPT ;  /* 0x000000273f0f7290 */ /* 0x000fe200087fe43f */
[----:B------:R-:W-:Y:S01]  /*6070*/  ISETP.GT.AND P1, PT, R4, 0x1, PT ;  /* 0x000000010400780c */ /* 0x000fe20003f24270 */
[----:B------:R-:W-:Y:S01]  /*6080*/  UIADD3 UR26, UR34, 0x40, URZ ;  /* 0x00000040221a7890 */ /* 0x000fe2000fffe03f */
[----:B------:R-:W-:Y:S01]  /*6090*/  R2UR UR8, R7 ;  /* 0x00000000070872ca */ /* 0x000fe200000e0000 */
[----:B------:R-:W-:Y:S01]  /*60a0*/  UIADD3.X UR41, URZ, UR39, URZ, UP1, !UPT ;  /* 0x000000273f297290 */ /* 0x000fe20008ffe43f */
[----:B------:R-:W-:Y:S01]  /*60b0*/  VIADD R14, R14, 0x1 ;  /* 0x000000010e0e7836 */ /* 0x000fe20000000000 */
[----:B------:R-:W-:Y:S01]  /*60c0*/  UIADD3 UR32, UR24, 0x100, URZ ;  /* 0x0000010018207890 */ /* 0x000fe2000fffe03f */
[----:B------:R-:W-:Y:S01]  /*60d0*/  VIADD R24, R24, 0x80 ;  /* 0x0000008018187836 */ /* 0x000fe20000000000 */
[----:B------:R-:W-:Y:S01]  /*60e0*/  UIADD3 UR24, UR24, 0xc100, URZ ;  /* 0x0000c10018187890 */ /* 0x000fe2000fffe03f */
[----:B------:R-:W-:Y:S01]  /*60f0*/  UMOV UR22, 0x0 ;  /* 0x0000000000167882 */ /* 0x000fe20000000000 */
[----:B------:R-:W-:Y:S01]  /*6100*/  UMOV UR23, 0x10000000 ;  /* 0x1000000000177882 */ /* 0x000fe20000000000 */
[----:B------:R-:W-:Y:S01]  /*6110*/  ISETP.NE.AND P0, PT, R14, 0x2, PT ;  /* 0x000000020e00780c */ /* 0x000fe20003f05270 */
[----:B------:R-:W-:Y:S01]  /*6120*/  UMOV UR25, UR33 ;  /* 0x0000002100197c82 */ /* 0x000fe20008000000 */
[----:B------:R-:W-:Y:S01]  /*6130*/  UMOV UR28, UR36 ;  /* 0x00000024001c7c82 */ /* 0x000fe20008000000 */
[----:B------:R-:W-:-:S02]  /*6140*/  UMOV UR27, UR35 ;  /* 0x00000023001b7c82 */ /* 0x000fc40008000000 */
[----:B------:R-:W-:Y:S01]  /*6150*/  UIADD3 UR16, UR8, 0x30100, URZ ;  /* 0x0003010008107890 */ /* 0x000fe2000fffe03f */
[----:B------:R0:W-:Y:S01]  /*6160*/  UTMALDG.3D [UR32], [UR14], desc[UR22] ;  /* 0x000016200e0075b4 */ /* 0x0001e20008011000 */
[----:B------:R-:W-:Y:S01]  /*6170*/  UIADD3 UR8, UR8, 0x30900, URZ ;  /* 0x0003090008087890 */ /* 0x000fe2000fffe03f */
[----:B------:R-:W-:Y:S01]  /*6180*/  SEL R20, RZ, 0x1, P0 ;  /* 0x00000001ff147807 */ /* 0x000fe20000000000 */
[----:B------:R-:W-:Y:S01]  /*6190*/  UMOV UR13, 0x30000 ;  /* 0x00030000000d7882 */ /* 0x000fe20000000000 */
[----:B------:R-:W-:Y:S01]  /*61a0*/  UMOV UR17, UR33 ;  /* 0x0000002100117c82 */ /* 0x000fe20008000000 */
[----:B------:R-:W-:Y:S01]  /*61b0*/  UMOV UR18, UR34 ;  /* 0x0000002200127c82 */ /* 0x000fe20008000000 */
[----:B------:R-:W-:Y:S01]  /*61c0*/  UMOV UR20, UR36 ;  /* 0x0000002400147c82 */ /* 0x000fe20008000000 */
[----:B------:R-:W-:Y:S01]  /*61d0*/  UMOV UR9, UR33 ;  /* 0x0000002100097c82 */ /* 0x000fe20008000000 */
[----:B------:R-:W-:Y:S01]  /*61e0*/  UMOV UR11, UR19 ;  /* 0x00000013000b7c82 */ /* 0x000fe20008000000 */
[----:B------:R-:W-:Y:S01]  /*61f0*/  UMOV UR12, UR36 ;  /* 0x00000024000c7c82 */ /* 0x000fe20008000000 */
[----:B------:R0:W-:Y:S01]  /*6200*/  UTMALDG.3D [UR24], [UR14], desc[UR22] ;  /* 0x000016180e0075b4 */ /* 0x0001e20008011000 */
[----:B------:R-:W-:Y:S01]  /*6210*/  UMOV UR10, UR26 ;  /* 0x0000001a000a7c82 */ /* 0x000fe20008000000 */
[----:B------:R-:W-:-:S02]  /*6220*/  LOP3.LUT R5, R5, R20, RZ, 0x3c, !PT ;  /* 0x0000001405057212 */ /* 0x000fc400078e3cff */
[----:B------:R-:W-:Y:S01]  /*6230*/  SEL R14, R14, RZ, P0 ;  /* 0x000000ff0e0e7207 */ /* 0x000fe20000000000 */
[----:B------:R0:W-:Y:S01]  /*6240*/  UTMALDG.3D.MULTICAST [UR16], [UR40], UR13, desc[UR22] ;  /* 0x00001610280073b4 */ /* 0x0001e2000801180d */
[----:B------:R0:W-:Y:S02]  /*6250*/  UTMALDG.3D.MULTICAST [UR8], [UR40], UR13, desc[UR22] ;  /* 0x00001608280073b4 */ /* 0x0001e4000801180d */
[----:B0-----:R-:W-:Y:S05]  /*6260*/  @P1 BRA `(.L_x_84) ;  /* 0xfffffffc00141947 */ /* 0x001fea000383ffff */
.L_x_81:
[----:B------:R-:W-:Y:S05]  /*6270*/  BSYNC B1 ;  /* 0x0000000000017941 */ /* 0x000fea0003800000 */
.L_x_80:
[----:B------:R-:W-:Y:S01]  /*6280*/  LOP3.LUT P1, RZ, R9, 0xff, RZ, 0xc0, !PT ;  /* 0x000000ff09ff7812 */ /* 0x000fe2000782c0ff */
[----:B------:R-:W-:Y:S01]  /*6290*/  IMAD.IADD R3, R8, 0x1, R3 ;  /* 0x0000000108037824 */ /* 0x000fe200078e0203 */
[----:B------:R-:W-:Y:S01]  /*62a0*/  IADD3 R16, P2, R16, UR30, RZ ;  /* 0x0000001e10107c10 */ /* 0x000fe2000ff5e0ff */
[----:B------:R-:W-:Y:S01]  /*62b0*/  ULDC.64 UR8, c[0x0][0x650] ;  /* 0x0001940000087ab9 */ /* 0x000fe20000000a00 */
[----:B------:R-:W-:Y:S01]  /*62c0*/  BSSY B1, `(.L_x_85) ;  /* 0x000006d000017945 */ /* 0x000fe20003800000 */
[----:B------:R-:W-:Y:S01]  /*62d0*/  IMAD.MOV.U32 R20, RZ, RZ, -0x1 ;  /* 0xffffffffff147424 */ /* 0x000fe200078e00ff */
[----:B------:R-:W-:Y:S01]  /*62e0*/  ISETP.GT.U32.AND P0, PT, R3, 0x1, PT ;  /* 0x000000010300780c */ /* 0x000fe20003f04070 */
[----:B------:R-:W-:Y:S01]  /*62f0*/  IMAD.MOV.U32 R21, RZ, RZ, -0x1 ;  /* 0xffffffffff157424 */ /* 0x000fe200078e00ff */
[----:B------:R-:W-:Y:S02]  /*6300*/  SHF.R.U32.HI R4, RZ, 0x1, R3 ;  /* 0x00000001ff047819 */ /* 0x000fe40000011603 */
[----:B------:R-:W-:-:S02]  /*6310*/  ISETP.LT.U32.AND P0, PT, R8, 0x2, P0 ;  /* 0x000000020800780c */ /* 0x000fc40000701070 */
[----:B------:R-:W-:Y:S01]  /*6320*/  IADD3.X R17, R17, UR7, RZ, P2, !PT ;  /* 0x0000000711117c10 */ /* 0x000fe200097fe4ff */
[----:B------:R-:W0:Y:S01]  /*6330*/  @P1 S2R R6, SR_CgaCtaId ;  /* 0x0000000000061919 */ /* 0x000e220000008800 */
[----:B------:R-:W-:Y:S02]  /*6340*/  @P1 MOV R5, 0x400 ;  /* 0x0000040000051802 */ /* 0x000fe40000000f00 */
[----:B------:R-:W-:Y:S02]  /*6350*/  ISETP.GE.U32.AND P2, PT, R16, UR8, PT ;  /* 0x0000000810007c0c */ /* 0x000fe4000bf46070 */
[----:B------:R-:W-:Y:S02]  /*6360*/  LOP3.LUT R4, R4, 0x1, RZ, 0xc0, !PT ;  /* 0x0000000104047812 */ /* 0x000fe400078ec0ff */
[----:B------:R-:W-:Y:S02]  /*6370*/  LOP3.LUT R3, R3, 0x1, RZ, 0xc0, !PT ;  /* 0x0000000103037812 */ /* 0x000fe400078ec0ff */
[----:B------:R-:W-:-:S02]  /*6380*/  PRMT R9, RZ, 0x7610, R9 ;  /* 0x00007610ff097816 */ /* 0x000fc40000000009 */
[----:B0-----:R-:W-:Y:S01]  /*6390*/  @P1 LEA R5, R6, R5, 0x18 ;  /* 0x0000000506051211 */ /* 0x001fe200078ec0ff */
[----:B------:R-:W-:-:S03]  /*63a0*/  IMAD.MOV.U32 R6, RZ, RZ, -0x1 ;  /* 0xffffffffff067424 */ /* 0x000fc600078e00ff */
[----:B------:R0:W-:Y:S01]  /*63b0*/  @P1 SYNCS.ARRIVE.TRANS64.A1T0 RZ, [R5+URZ+0x38], RZ ;  /* 0x000038ff05ff19a7 */ /* 0x0001e2000810003f */
[----:B------:R-:W-:-:S04]  /*63c0*/  ISETP.NE.U32.AND P1, PT, R4, 0x1, PT ;  /* 0x000000010400780c */ /* 0x000fc80003f25070 */
[----:B------:R-:W-:Y:S02]  /*63d0*/  ISETP.GT.U32.AND P1, PT, R8, 0x1, !P1 ;  /* 0x000000010800780c */ /* 0x000fe40004f24070 */
[----:B0-----:R-:W-:Y:S02]  /*63e0*/  SEL R5, RZ, 0x1, !P0 ;  /* 0x00000001ff057807 */ /* 0x001fe40004000000 */
[----:B------:R-:W-:Y:S02]  /*63f0*/  ISETP.GE.U32.AND.EX P0, PT, R17, UR9, PT, P2 ;  /* 0x0000000911007c0c */ /* 0x000fe4000bf06120 */
[----:B------:R-:W-:-:S04]  /*6400*/  SEL R4, RZ, 0x1, !P1 ;  /* 0x00000001ff047807 */ /* 0x000fc80004800000 */
[----:B------:R-:W-:Y:S02]  /*6410*/  LOP3.LUT R0, R4, R0, R5, 0x96, !PT ;  /* 0x0000000004007212 */ /* 0x000fe400078e9605 */
[----:B------:R-:W-:-:S05]  /*6420*/  PRMT R4, RZ, 0x7610, R4 ;  /* 0x00007610ff047816 */ /* 0x000fca0000000004 */
[----:B------:R-:W-:Y:S05]  /*6430*/  @P0 BRA `(.L_x_86) ;  /* 0x0000000400540947 */ /* 0x000fea0003800000 */
[----:B------:R-:W0:Y:S01]  /*6440*/  S2R R15, SR_CTAID.X ;  /* 0x00000000000f7919 */ /* 0x000e220000002500 */
[----:B------:R-:W-:Y:S01]  /*6450*/  ULDC.64 UR8, c[0x0][0x628] ;  /* 0x00018a0000087ab9 */ /* 0x000fe20000000a00 */
[----:B------:R-:W-:Y:S01]  /*6460*/  ULDC UR11, c[0x0][0x630] ;  /* 0x00018c00000b7ab9 */ /* 0x000fe20000000800 */
[----:B------:R-:W-:Y:S01]  /*6470*/  ISETP.NE.U32.AND P0, PT, RZ, UR8, PT ;  /* 0x00000008ff007c0c */ /* 0x000fe2000bf05070 */
[----:B------:R-:W1:Y:S01]  /*6480*/  S2R R20, SR_CTAID.Y ;  /* 0x0000000000147919 */ /* 0x000e620000002600 */
[----:B------:R-:W-:Y:S01]  /*6490*/  ULDC UR12, c[0x0][0x150] ;  /* 0x00005400000c7ab9 */ /* 0x000fe20000000800 */
[----:B------:R-:W-:Y:S01]  /*64a0*/  IMAD.MOV.U32 R4, RZ, RZ, R16 ;  /* 0x000000ffff047224 */ /* 0x000fe200078e0010 */
[----:B------:R-:W-:Y:S01]  /*64b0*/  ISETP.NE.AND.EX P0, PT, RZ, UR9, PT, P0 ;  /* 0x00000009ff007c0c */ /* 0x000fe2000bf05300 */
[----:B------:R-:W-:Y:S01]  /*64c0*/  IMAD.MOV.U32 R5, RZ, RZ, R17 ;  /* 0x000000ffff057224 */ /* 0x000fe200078e0011 */
[----:B0-----:R-:W-:-:S11]  /*64d0*/  I2FP.F32.U32 R22, R15 ;  /* 0x0000000f00167245 */ /* 0x001fd60000201000 */
[----:B------:R-:W-:Y:S05]  /*64e0*/  @!P0 BRA `(.L_x_87) ;  /* 0x0000000000288947 */ /* 0x000fea0003800000 */
[----:B------:R-:W-:Y:S02]  /*64f0*/  ULDC UR10, c[0x0][0x634] ;  /* 0x00018d00000a7ab9 */ /* 0x000fe40000000800 */
[----:B------:R-:W-:-:S05]  /*6500*/  IADD3 R5, P0, R16, UR10, RZ ;  /* 0x0000000a10057c10 */ /* 0x000fca000ff1e0ff */
[----:B------:R-:W-:-:S04]  /*6510*/  IMAD.X R21, RZ, RZ, R17, P0 ;  /* 0x000000ffff157224 */ /* 0x000fc800000e0611 */
[----:B------:R-:W-:-:S04]  /*6520*/  IMAD.WIDE.U32 R6, R21, UR8, RZ ;  /* 0x0000000815067c25 */ /* 0x000fc8000f8e00ff */
[----:B------:R-:W-:-:S04]  /*6530*/  IMAD.WIDE.U32 R6, P0, R5, UR9, R6 ;  /* 0x0000000905067c25 */ /* 0x000fc8000f800006 */
[----:B------:R-:W-:-:S04]  /*6540*/  IMAD.WIDE.U32 R4, R5, UR8, RZ ;  /* 0x0000000805047c25 */ /* 0x000fc8000f8e00ff */
[----:B------:R-:W-:Y:S01]  /*6550*/  IMAD.MOV.U32 R4, RZ, RZ, R7 ;  /* 0x000000ffff047224 */ /* 0x000fe200078e0007 */
[----:B------:R-:W-:Y:S01]  /*6560*/  IADD3 RZ, P1, R5, R6, RZ ;  /* 0x0000000605ff7210 */ /* 0x000fe20007f3e0ff */
[----:B------:R-:W-:-:S04]  /*6570*/  IMAD.X R5, RZ, RZ, RZ, P0 ;  /* 0x000000ffff057224 */ /* 0x000fc800000e06ff */
[----:B------:R-:W-:-:S08]  /*6580*/  IMAD.WIDE.U32.X R4, R21, UR9, R4, P1 ;  /* 0x0000000915047c25 */ /* 0x000fd000088e0404 */
.L_x_87:
[--C-:B------:R-:W-:Y:S01]  /*6590*/  SHF.R.U64 R14, R4, UR11, R5.reuse ;  /* 0x0000000b040e7c19 */ /* 0x100fe20008001205 */
[----:B------:R-:W-:Y:S01]  /*65a0*/  FMUL R22, R22, UR12 ;  /* 0x0000000c16167c20 */ /* 0x000fe20008400000 */
[----:B------:R-:W-:Y:S01]  /*65b0*/  SHF.R.U32.HI R4, RZ, UR11, R5 ;  /* 0x0000000bff047c19 */ /* 0x000fe20008011605 */
[----:B------:R-:W0:Y:S01]  /*65c0*/  LDC R6, c[0x0][0x144] ;  /* 0x00005100ff067b82 */ /* 0x000e220000000800 */
[----:B------:R-:W-:Y:S01]  /*65d0*/  IADD3 R5, P0, RZ, -R14, RZ ;  /* 0x8000000eff057210 */ /* 0x000fe20007f1e0ff */
[----:B------:R-:W-:Y:S01]  /*65e0*/  ULDC UR10, c[0x0][0x154] ;  /* 0x00005500000a7ab9 */ /* 0x000fe20000000800 */
[----:B-1----:R-:W-:Y:S01]  /*65f0*/  I2FP.F32.U32 R7, R20 ;  /* 0x0000001400077245 */ /* 0x002fe20000201000 */
[----:B------:R-:W1:Y:S01]  /*6600*/  F2I.U32.TRUNC.NTZ R22, R22 ;  /* 0x0000001600167305 */ /* 0x000e62000020f000 */
[----:B------:R-:W-:Y:S01]  /*6610*/  ULDC.64 UR8, c[0x0][0x620] ;  /* 0x0001880000087ab9 */ /* 0x000fe20000000a00 */
[----:B------:R-:W-:Y:S01]  /*6620*/  IMAD.X R4, RZ, RZ, ~R4, P0 ;  /* 0x000000ffff047224 */ /* 0x000fe200000e0e04 */
[----:B------:R-:W-:Y:S01]  /*6630*/  ISETP.NE.AND P2, PT, R2, 0x1, PT ;  /* 0x000000010200780c */ /* 0x000fe20003f45270 */
[----:B------:R-:W-:Y:S01]  /*6640*/  FMUL R23, R7, UR10 ;  /* 0x0000000a07177c20 */ /* 0x000fe20008400000 */
[----:B------:R-:W2:Y:S01]  /*6650*/  LDC R25, c[0x0][0x148] ;  /* 0x00005200ff197b82 */ /* 0x000ea20000000800 */
[----:B------:R-:W-:Y:S01]  /*6660*/  IMAD R4, R4, UR8, RZ ;  /* 0x0000000804047c24 */ /* 0x000fe2000f8e02ff */
[----:B------:R-:W-:-:S02]  /*6670*/  ULDC.64 UR10, c[0x0][0x640] ;  /* 0x00019000000a7ab9 */ /* 0x000fc40000000a00 */
[----:B------:R-:W-:Y:S01]  /*6680*/  ISETP.NE.U32.AND P0, PT, RZ, UR10, PT ;  /* 0x0000000aff007c0c */ /* 0x000fe2000bf05070 */
[----:B------:R-:W3:Y:S01]  /*6690*/  F2I.U32.TRUNC.NTZ R23, R23 ;  /* 0x0000001700177305 */ /* 0x000ee2000020f000 */
[C---:B------:R-:W-:Y:S02]  /*66a0*/  IMAD R7, R5.reuse, UR9, R4 ;  /* 0x0000000905077c24 */ /* 0x040fe4000f8e0204 */
[----:B------:R-:W-:Y:S01]  /*66b0*/  IMAD.WIDE.U32 R4, R5, UR8, R16 ;  /* 0x0000000805047c25 */ /* 0x000fe2000f8e0010 */
[----:B------:R-:W-:Y:S01]  /*66c0*/  ULDC UR8, c[0x0][0x618] ;  /* 0x0001860000087ab9 */ /* 0x000fe20000000800 */
[----:B------:R-:W-:Y:S02]  /*66d0*/  ISETP.NE.AND.EX P0, PT, RZ, UR11, PT, P0 ;  /* 0x0000000bff007c0c */ /* 0x000fe4000bf05300 */
[----:B------:R-:W-:Y:S02]  /*66e0*/  IMAD.IADD R5, R5, 0x1, R7 ;  /* 0x0000000105057824 */ /* 0x000fe400078e0207 */
[----:B-1----:R-:W-:-:S03]  /*66f0*/  IMAD.MOV R22, RZ, RZ, -R22 ;  /* 0x000000ffff167224 */ /* 0x002fc600078e0a16 */
[----:B------:R-:W-:Y:S01]  /*6700*/  SHF.R.U64 R21, R4, UR8, R5 ;  /* 0x0000000804157c19 */ /* 0x000fe20008001205 */
[----:B0-----:R-:W-:Y:S01]  /*6710*/  IMAD R15, R6, R22, R15 ;  /* 0x00000016060f7224 */ /* 0x001fe200078e020f */
[----:B------:R-:W-:Y:S01]  /*6720*/  SHF.R.U32.HI R4, RZ, UR8, R5 ;  /* 0x00000008ff047c19 */ /* 0x000fe20008011605 */
[----:B------:R-:W-:Y:S01]  /*6730*/  ULDC UR8, c[0x0][0x608] ;  /* 0x0001820000087ab9 */ /* 0x000fe20000000800 */
[----:B---3--:R-:W-:Y:S02]  /*6740*/  IMAD.MOV R6, RZ, RZ, -R23 ;  /* 0x000000ffff067224 */ /* 0x008fe400078e0a17 */
[--C-:B------:R-:W-:Y:S02]  /*6750*/  SHF.R.U64 R22, R21, UR8, R4.reuse ;  /* 0x0000000815167c19 */ /* 0x100fe40008001204 */
[----:B------:R-:W-:Y:S01]  /*6760*/  SHF.R.U32.HI R5, RZ, UR8, R4 ;  /* 0x00000008ff057c19 */ /* 0x000fe20008011604 */
[----:B------:R-:W-:Y:S01]  /*6770*/  ULDC UR8, c[0x0][0x658] ;  /* 0x0001960000087ab9 */ /* 0x000fe20000000800 */
[----:B--2---:R-:W-:-:S02]  /*6780*/  @P2 IMAD R15, R25, R6, R20 ;  /* 0x00000006190f2224 */ /* 0x004fc400078e0214 */
[--C-:B------:R-:W-:Y:S02]  /*6790*/  SHF.R.U64 R20, R22, UR8, R5.reuse ;  /* 0x0000000816147c19 */ /* 0x100fe40008001205 */
[----:B------:R-:W-:-:S03]  /*67a0*/  SHF.R.U32.HI R23, RZ, UR8, R5 ;  /* 0x00000008ff177c19 */ /* 0x000fc60008011605 */
[----:B------:R-:W-:Y:S02]  /*67b0*/  IMAD.MOV.U32 R6, RZ, RZ, R20 ;  /* 0x000000ffff067224 */ /* 0x000fe400078e0014 */
[----:B------:R-:W-:Y:S01]  /*67c0*/  IMAD.MOV.U32 R5, RZ, RZ, R23 ;  /* 0x000000ffff057224 */ /* 0x000fe200078e0017 */
[----:B------:R-:W-:Y:S06]  /*67d0*/  @!P0 BRA `(.L_x_88) ;  /* 0x00000000002c8947 */ /* 0x000fec0003800000 */
        /* <DEDUP_REMOVED lines=9> */
[----:B------:R-:W-:-:S04]  /*6870*/  IMAD.WIDE.U32.X R4, R23, UR11, R4, P1 ;  /* 0x0000000b17047c25 */ /* 0x000fc800088e0404 */
[----:B------:R-:W-:-:S07]  /*6880*/  IMAD.MOV.U32 R6, RZ, RZ, R4 ;  /* 0x000000ffff067224 */ /* 0x000fce00078e0004 */
.L_x_88:
[----:B------:R-:W-:Y:S01]  /*6890*/  ULDC UR8, c[0x0][0x648] ;  /* 0x0001920000087ab9 */ /* 0x000fe20000000800 */
[----:B------:R-:W-:Y:S01]  /*68a0*/  LOP3.LUT R4, R22, UR6, RZ, 0xc0, !PT ;  /* 0x0000000616047c12 */ /* 0x000fe2000f8ec0ff */
[----:B------:R-:W-:Y:S01]  /*68b0*/  ULDC UR9, c[0x0][0x610] ;  /* 0x0001840000097ab9 */ /* 0x000fe20000000800 */
[----:B------:R-:W-:Y:S01]  /*68c0*/  SHF.R.U64 R5, R6, UR8, R5 ;  /* 0x0000000806057c19 */ /* 0x000fe20008001205 */
[----:B------:R-:W-:Y:S01]  /*68d0*/  ULDC UR8, c[0x0][0x638] ;  /* 0x00018e0000087ab9 */ /* 0x000fe20000000800 */
[----:B------:R-:W-:Y:S01]  /*68e0*/  LOP3.LUT R21, R21, UR4, RZ, 0xc0, !PT ;  /* 0x0000000415157c12 */ /* 0x000fe2000f8ec0ff */
[----:B------:R-:W-:Y:S02]  /*68f0*/  IMAD.MOV.U32 R6, RZ, RZ, R14 ;  /* 0x000000ffff067224 */ /* 0x000fe400078e000e */
[----:B------:R-:W-:Y:S02]  /*6900*/  IMAD.MOV R7, RZ, RZ, -R5 ;  /* 0x000000ffff077224 */ /* 0x000fe400078e0a05 */
[----:B------:R-:W-:-:S02]  /*6910*/  IMAD R4, R5, UR5, R4 ;  /* 0x0000000505047c24 */ /* 0x000fc4000f8e0204 */
[----:B------:R-:W-:Y:S01]  /*6920*/  IMAD R20, R7, UR8, R20 ;  /* 0x0000000807147c24 */ /* 0x000fe2000f8e0214 */
[----:B------:R-:W-:Y:S01]  /*6930*/  ULDC UR8, c[0x0][0x600] ;  /* 0x0001800000087ab9 */ /* 0x000fe20000000800 */
[----:B------:R-:W-:Y:S02]  /*6940*/  IMAD R15, R4, UR9, R15 ;  /* 0x00000009040f7c24 */ /* 0x000fe4000f8e020f */
[----:B------:R-:W-:Y:S02]  /*6950*/  IMAD R20, R20, UR8, R21 ;  /* 0x0000000814147c24 */ /* 0x000fe4000f8e0215 */
[----:B------:R-:W-:-:S03]  /*6960*/  IMAD.MOV.U32 R4, RZ, RZ, 0x1 ;  /* 0x00000001ff047424 */ /* 0x000fc600078e00ff */
[----:B------:R-:W-:Y:S02]  /*6970*/  SEL R21, R20, R15, !P2 ;  /* 0x0000000f14157207 */ /* 0x000fe40005000000 */
[----:B------:R-:W-:-:S07]  /*6980*/  SEL R20, R15, R20, !P2 ;  /* 0x000000140f147207 */ /* 0x000fce0005000000 */
.L_x_86:
[----:B------:R-:W-:Y:S05]  /*6990*/  BSYNC B1 ;  /* 0x0000000000017941 */ /* 0x000fea0003800000 */
.L_x_85:
[----:B------:R-:W-:-:S13]  /*69a0*/  LOP3.LUT P0, RZ, R4, 0xff, RZ, 0xc0, !PT ;  /* 0x000000ff04ff7812 */ /* 0x000fda000780c0ff */
[----:B------:R-:W-:Y:S05]  /*69b0*/  @P0 BRA `(.L_x_89) ;  /* 0xfffffff4000c0947 */ /* 0x000fea000383ffff */
[----:B------:R-:W-:Y:S05]  /*69c0*/  BSYNC B0 ;  /* 0x0000000000007941 */ /* 0x000fea0003800000 */
.L_x_78:
[----:B------:R-:W-:-:S03]  /*69d0*/  UMOV UR8, 0xffffffff ;  /* 0xffffffff00087882 */ /* 0x000fc60000000000 */
[----:B------:R-:W-:Y:S05]  /*69e0*/  BRA.DIV UR8, `(.L_x_90) ;  /* 0x0000000208cc7947 */ /* 0x000fea000b800000 */
[----:B------:R-:W-:-:S13]  /*69f0*/  ELECT P6, URZ, PT ;  /* 0x00000000003f782f */ /* 0x000fda00038c0000 */
.L_x_102:
[----:B------:R-:W-:Y:S04]  /*6a00*/  BSSY B0, `(.L_x_91) ;  /* 0x0000019000007945 */ /* 0x000fe80003800000 */
[----:B------:R-:W-:Y:S05]  /*6a10*/  @!P6 BRA `(.L_x_92) ;  /* 0x00000000005ce947 */ /* 0x000fea0003800000 */
[----:B------:R-:W-:-:S04]  /*6a20*/  LOP3.LUT R19, R19, 0x2, RZ, 0xfc, !PT ;  /* 0x0000000213137812 */ /* 0x000fc800078efcff */
[----:B------:R-:W-:-:S13]  /*6a30*/  ISETP.NE.AND P0, PT, R19, 0x3, PT ;  /* 0x000000031300780c */ /* 0x000fda0003f05270 */
[----:B------:R-:W-:Y:S05]  /*6a40*/  @!P0 BRA `(.L_x_93) ;  /* 0x0000000000048947 */ /* 0x000fea0003800000 */
[----:B------:R-:W-:Y:S01]  /*6a50*/  BPT.TRAP 0x1 ;  /* 0x000000040000795c */ /* 0x000fe20000300000 */
.L_x_93:
[----:B------:R-:W0:Y:S01]  /*6a60*/  S2R R5, SR_CgaCtaId ;  /* 0x0000000000057919 */ /* 0x000e220000008800 */
[----:B------:R-:W-:Y:S02]  /*6a70*/  MOV R2, 0x400 ;  /* 0x0000040000027802 */ /* 0x000fe40000000f00 */
[----:B------:R-:W-:Y:S02]  /*6a80*/  SHF.L.U32 R4, R0, 0x1f, RZ ;  /* 0x0000001f00047819 */ /* 0x000fe400000006ff */
[----:B0-----:R-:W-:-:S05]  /*6a90*/  LEA R2, R5, R2, 0x18 ;  /* 0x0000000205027211 */ /* 0x001fca00078ec0ff */
[----:B------:R-:W-:-:S04]  /*6aa0*/  VIADD R2, R2, 0x10 ;  /* 0x0000001002027836 */ /* 0x000fc80000000000 */
[C---:B------:R-:W-:Y:S02]  /*6ab0*/  IMAD R7, R3.reuse, 0x8, R2 ;  /* 0x0000000803077824 */ /* 0x040fe400078e0202 */
[----:B------:R-:W-:Y:S02]  /*6ac0*/  VIADD R3, R3, 0x1 ;  /* 0x0000000103037836 */ /* 0x000fe40000000000 */
[----:B------:R-:W0:Y:S03]  /*6ad0*/  SYNCS.PHASECHK.TRANS64.TRYWAIT P0, [R7+URZ], R4 ;  /* 0x00000004070075a7 */ /* 0x000e26000800017f */
[----:B------:R-:W-:-:S04]  /*6ae0*/  ISETP.NE.AND P1, PT, R3, 0x2, PT ;  /* 0x000000020300780c */ /* 0x000fc80003f25270 */
[----:B------:R-:W-:Y:S02]  /*6af0*/  SEL R5, RZ, 0x1, P1 ;  /* 0x00000001ff057807 */ /* 0x000fe40000800000 */
[----:B------:R-:W-:Y:S02]  /*6b00*/  SEL R3, R3, RZ, P1 ;  /* 0x000000ff03037207 */ /* 0x000fe40000800000 */
[----:B------:R-:W-:Y:S01]  /*6b10*/  LOP3.LUT R0, R0, R5, RZ, 0x3c, !PT ;  /* 0x0000000500007212 */ /* 0x000fe200078e3cff */
[----:B0-----:R-:W-:Y:S06]  /*6b20*/  @!P0 BRA `(.L_x_94) ;  /* 0x00000000009c8947 */ /* 0x001fec0003800000 */
.L_x_103:
[----:B------:R-:W-:Y:S01]  /*6b30*/  IMAD R3, R3, 0x8, R2 ;  /* 0x0000000803037824 */ /* 0x000fe200078e0202 */
[----:B------:R-:W-:-:S07]  /*6b40*/  SHF.L.U32 R0, R0, 0x1f, RZ ;  /* 0x0000001f00007819 */ /* 0x000fce00000006ff */
.L_x_95:
[----:B-1----:R1:W2:Y:S02]  /*6b50*/  SYNCS.PHASECHK.TRANS64.TRYWAIT P0, [R3+URZ], R0 ;  /* 0x00000000030075a7 */ /* 0x0022a4000800017f */
[----:B--2---:R-:W-:Y:S05]  /*6b60*/  @!P0 NANOSLEEP.SYNCS 0x989680 ;  /* 0x009896800000895d */ /* 0x004fea0003900000 */
[----:B------:R-:W2:Y:S02]  /*6b70*/  @!P0 SYNCS.PHASECHK.TRANS64 P0, [R3+URZ], R0 ;  /* 0x00000000030085a7 */ /* 0x000ea4000800007f */
[----:B--2---:R-:W-:Y:S05]  /*6b80*/  @!P0 BRA `(.L_x_95) ;  /* 0xfffffffc00f08947 */ /* 0x004fea000383ffff */
.L_x_92:
[----:B------:R-:W-:Y:S05]  /*6b90*/  BSYNC B0 ;  /* 0x0000000000007941 */ /* 0x000fea0003800000 */
.L_x_91:
[----:B------:R-:W-:Y:S05]  /*6ba0*/  EXIT ;  /* 0x000000000000794d */ /* 0x000fea0003800000 */
.L_x_21:
[----:B---3--:R3:W4:Y:S02]  /*6bb0*/  SYNCS.PHASECHK.TRANS64.TRYWAIT P1, [R3+URZ], R0 ;  /* 0x00000000030075a7 */ /* 0x008724000802017f */
[----:B----4-:R-:W-:Y:S05]  /*6bc0*/  @!P1 NANOSLEEP.SYNCS 0x989680 ;  /* 0x009896800000995d */ /* 0x010fea0003900000 */
[----:B------:R-:W4:Y:S02]  /*6bd0*/  @!P1 SYNCS.PHASECHK.TRANS64 P1, [R3+URZ], R0 ;  /* 0x00000000030095a7 */ /* 0x000f24000802007f */
[----:B----4-:R-:W-:Y:S05]  /*6be0*/  @!P1 BRA `(.L_x_21) ;  /* 0xfffffffc00f09947 */ /* 0x010fea000383ffff */
[----:B------:R-:W-:Y:S05]  /*6bf0*/  BRA `(.L_x_20) ;  /* 0xffffffa800347947 */ /* 0x000fea000383ffff */
.L_x_26:
[----:B-1----:R1:W2:Y:S02]  /*6c00*/  SYNCS.PHASECHK.TRANS64.TRYWAIT P1, [R5+URZ], R4 ;  /* 0x00000004050075a7 */ /* 0x0022a4000802017f */
[----:B--2---:R-:W-:Y:S05]  /*6c10*/  @!P1 NANOSLEEP.SYNCS 0x989680 ;  /* 0x009896800000995d */ /* 0x004fea0003900000 */
[----:B------:R-:W2:Y:S02]  /*6c20*/  @!P1 SYNCS.PHASECHK.TRANS64 P1, [R5+URZ], R4 ;  /* 0x00000004050095a7 */ /* 0x000ea4000802007f */
[----:B--2---:R-:W-:Y:S05]  /*6c30*/  @!P1 BRA `(.L_x_26) ;  /* 0xfffffffc00f09947 */ /* 0x004fea000383ffff */
[----:B------:R-:W-:Y:S05]  /*6c40*/  BRA `(.L_x_25) ;  /* 0xffffffb400207947 */ /* 0x000fea000383ffff */
.L_x_79:
[----:B------:R-:W-:Y:S01]  /*6c50*/  BSSY B1, `(.L_x_96) ;  /* 0x0000006000017945 */ /* 0x000fe20003800000 */
[----:B------:R-:W-:-:S07]  /*6c60*/  IMAD.MOV.U32 R15, RZ, RZ, -0x1 ;  /* 0xffffffffff0f7424 */ /* 0x000fce00078e00ff */
[----:B------:R-:W-:Y:S05]  /*6c70*/  WARPSYNC.COLLECTIVE R15, `(.L_x_97) ;  /* 0x000000000f0c7348 */ /* 0x000fea0003c00000 */
[----:B------:R-:W-:Y:S02]  /*6c80*/  ELECT P6, UR62, PT ;  /* 0x00000000003e782f */ /* 0x000fe400038c0000 */
[----:B------:R-:W-:Y:S01]  /*6c90*/  MOV R14, UR62 ;  /* 0x0000003e000e7c02 */ /* 0x000fe20008000f00 */
[----:B------:R-:W-:Y:S10]  /*6ca0*/  ENDCOLLECTIVE ;  /* 0x000000000000791b */ /* 0x000ff40003800000 */
.L_x_97:
[----:B------:R-:W-:Y:S05]  /*6cb0*/  BSYNC B1 ;  /* 0x0000000000017941 */ /* 0x000fea0003800000 */
.L_x_96:
[----:B------:R-:W-:Y:S05]  /*6cc0*/  BRA `(.L_x_98) ;  /* 0xfffffff000547947 */ /* 0x000fea000383ffff */
.L_x_82:
[----:B0-----:R0:W1:Y:S02]  /*6cd0*/  SYNCS.PHASECHK.TRANS64.TRYWAIT P0, [R20+URZ+0x10], R7 ;  /* 0x00001007140075a7 */ /* 0x001064000800017f */
[----:B-1----:R-:W-:Y:S05]  /*6ce0*/  @!P0 NANOSLEEP.SYNCS 0x989680 ;  /* 0x009896800000895d */ /* 0x002fea0003900000 */
[----:B------:R-:W1:Y:S02]  /*6cf0*/  @!P0 SYNCS.PHASECHK.TRANS64 P0, [R20+URZ+0x10], R7 ;  /* 0x00001007140085a7 */ /* 0x000e64000800007f */
[----:B-1----:R-:W-:Y:S05]  /*6d00*/  @!P0 BRA `(.L_x_82) ;  /* 0xfffffffc00f08947 */ /* 0x002fea000383ffff */
[----:B------:R-:W-:Y:S05]  /*6d10*/  BRA `(.L_x_99) ;  /* 0xfffffff0008c7947 */ /* 0x000fea000383ffff */
.L_x_90:
[----:B------:R-:W-:Y:S01]  /*6d20*/  BSSY B0, `(.L_x_100) ;  /* 0x0000006000007945 */ /* 0x000fe20003800000 */
[----:B------:R-:W-:-:S07]  /*6d30*/  IMAD.MOV.U32 R15, RZ, RZ, -0x1 ;  /* 0xffffffffff0f7424 */ /* 0x000fce00078e00ff */
[----:B------:R-:W-:Y:S05]  /*6d40*/  WARPSYNC.COLLECTIVE R15, `(.L_x_101) ;  /* 0x000000000f0c7348 */ /* 0x000fea0003c00000 */
[----:B------:R-:W-:Y:S02]  /*6d50*/  ELECT P6, UR62, PT ;  /* 0x00000000003e782f */ /* 0x000fe400038c0000 */
[----:B------:R-:W-:Y:S01]  /*6d60*/  MOV R14, UR62 ;  /* 0x0000003e000e7c02 */ /* 0x000fe20008000f00 */
[----:B------:R-:W-:Y:S10]  /*6d70*/  ENDCOLLECTIVE ;  /* 0x000000000000791b */ /* 0x000ff40003800000 */
.L_x_101:
[----:B------:R-:W-:Y:S05]  /*6d80*/  BSYNC B0 ;  /* 0x0000000000007941 */ /* 0x000fea0003800000 */
.L_x_100:
[----:B------:R-:W-:Y:S05]  /*6d90*/  BRA `(.L_x_102) ;  /* 0xfffffffc00187947 */ /* 0x000fea000383ffff */
.L_x_94:
[----:B0-----:R0:W1:Y:S02]  /*6da0*/  SYNCS.PHASECHK.TRANS64.TRYWAIT P0, [R7+URZ], R4 ;  /* 0x00000004070075a7 */ /* 0x001064000800017f */
[----:B-1----:R-:W-:Y:S05]  /*6db0*/  @!P0 NANOSLEEP.SYNCS 0x989680 ;  /* 0x009896800000895d */ /* 0x002fea0003900000 */
[----:B------:R-:W1:Y:S02]  /*6dc0*/  @!P0 SYNCS.PHASECHK.TRANS64 P0, [R7+URZ], R4 ;  /* 0x00000004070085a7 */ /* 0x000e64000800007f */
[----:B-1----:R-:W-:Y:S05]  /*6dd0*/  @!P0 BRA `(.L_x_94) ;  /* 0xfffffffc00f08947 */ /* 0x002fea000383ffff */
[----:B------:R-:W-:Y:S05]  /*6de0*/  BRA `(.L_x_103) ;  /* 0xfffffffc00507947 */ /* 0x000fea000383ffff */
.L_x_104:
[----:B------:R-:W-:-:S00]  /*6df0*/  BRA `(.L_x_104) ;  /* 0xfffffffc00fc7947 */ /* 0x000fc0000383ffff */
[----:B------:R-:W-:-:S00]  /*6e00*/  NOP ;  /* 0x0000000000007918 */ /* 0x000fc00000000000 */
[----:B------:R-:W-:-:S00]  /*6e10*/  NOP ;  /* 0x0000000000007918 */ /* 0x000fc00000000000 */
[----:B------:R-:W-:-:S00]  /*6e20*/  NOP ;  /* 0x0000000000007918 */ /* 0x000fc00000000000 */
[----:B------:R-:W-:-:S00]  /*6e30*/  NOP ;  /* 0x0000000000007918 */ /* 0x000fc00000000000 */
[----:B------:R-:W-:-:S00]  /*6e40*/  NOP ;  /* 0x0000000000007918 */ /* 0x000fc00000000000 */
[----:B------:R-:W-:-:S00]  /*6e50*/  NOP ;  /* 0x0000000000007918 */ /* 0x000fc00000000000 */
[----:B------:R-:W-:-:S00]  /*6e60*/  NOP ;  /* 0x0000000000007918 */ /* 0x000fc00000000000 */
[----:B------:R-:W-:-:S00]  /*6e70*/  NOP ;  /* 0x0000000000007918 */ /* 0x000fc00000000000 */
.L_x_105:


//--------------------- .nv.global.init           --------------------------
	.section	.nv.global.init,"aw",@progbits
.nv.global.init:
	.type		$str$22,@object
	.size		$str$22,($str$23 - $str$22)
$str$22:
        /*0000*/ 	.byte	0x6b, 0x5f, 0x74, 0x69, 0x6c, 0x65, 0x5f, 0x63, 0x6f, 0x75, 0x6e, 0x74, 0x20, 0x3e, 0x3d, 0x20
        /*0010*/ 	.byte	0x31, 0x00
	.type		$str$23,@object
	.size		$str$23,(__unnamed_1 - $str$23)
$str$23:
        /*0012*/ 	.byte	0x2f, 0x74, 0x6d, 0x70, 0x2f, 0x63, 0x75, 0x74, 0x6c, 0x61, 0x73, 0x73, 0x5f, 0x73, 0x77, 0x65
        /*0022*/ 	.byte	0x65, 0x70, 0x5f, 0x73, 0x72, 0x63, 0x2f, 0x69, 0x6e, 0x63, 0x6c, 0x75, 0x64, 0x65, 0x2f, 0x63
        /*0032*/ 	.byte	0x75, 0x74, 0x6c, 0x61, 0x73, 0x73, 0x2f, 0x67, 0x65, 0x6d, 0x6d, 0x2f, 0x63, 0x6f, 0x6c, 0x6c
        /*0042*/ 	.byte	0x65, 0x63, 0x74, 0x69, 0x76, 0x65, 0x2f, 0x73, 0x6d, 0x39, 0x30, 0x5f, 0x6d, 0x6d, 0x61, 0x5f
        /*0052*/ 	.byte	0x74, 0x6d, 0x61, 0x5f, 0x67, 0x6d, 0x6d, 0x61, 0x5f, 0x73, 0x73, 0x5f, 0x77, 0x61, 0x72, 0x70
        /*0062*/ 	.byte	0x73, 0x70, 0x65, 0x63, 0x69, 0x61, 0x6c, 0x69, 0x7a, 0x65, 0x64, 0x2e, 0x68, 0x70, 0x70, 0x00
	.type		__unnamed_1,@object
	.size		__unnamed_1,(.L_0 - __unnamed_1)
__unnamed_1:
        /*0072*/ 	.byte	0x76, 0x6f, 0x69, 0x64, 0x20, 0x63, 0x75, 0x74, 0x6c, 0x61, 0x73, 0x73, 0x3a, 0x3a, 0x67, 0x65
        /* <DEDUP_REMOVED lines=180> */
        /*0bc2*/ 	.byte	0x79, 0x5d, 0x00
.L_0:


//--------------------- .nv.shared._ZN7cutlass13device_kernelINS_4gemm6kernel13GemmUniversalIN4cute5tupleIJiiiiEEENS1_10collective13CollectiveMmaINS1_34MainloopSm90TmaGmmaWarpSpecializedILi2ENS5_IJNS4_1CILi2EEENSA_ILi1EEESC_EEENS1_35KernelTmaWarpSpecializedCooperativeEEENS5_IJNSA_ILi384EEENSA_ILi16EEENSA_ILi128EEEEEENS_6half_tENS5_IJlSC_lEEESK_SL_NS4_8TiledMMAINS4_8MMA_AtomIJNS4_4SM904GMMA25MMA_64x16x16_F32F16F16_SSILNSP_5MajorE0ELSR_0ELNSP_7ScaleInE1ELSS_1EEEEEENS4_6LayoutISD_NS5_IJSC_NSA_ILi0EEESW_EEEEENS5_IJNS4_10UnderscoreESZ_SZ_EEEEENS4_13SM90_TMA_LOADENS4_14ComposedLayoutINS4_7SwizzleILi3ELi4ELi3EEENS4_18smem_ptr_flag_bitsILi16EEENSV_INS5_IJNSA_ILi8EEENSA_ILi64EEEEEENS5_IJS19_SC_EEEEEEEvNS4_8identityENS4_23SM90_TMA_LOAD_MULTICASTES1D_vS1E_EENS_8epilogue10collective6detail29Sm90TmaWarpSpecializedAdapterINS1I_15DefaultEpilogueISK_SL_SL_NS1H_6thread17LinearCombinationISK_Li1EffLNS1M_9ScaleType4KindE0ELNS_15FloatRoundStyleE2ESK_EENS1_15EpilogueDefaultEEEEEvvEEEEvNT_6ParamsE --------------------------
	.section	.nv.shared._ZN7cutlass13device_kernelINS_4gemm6kernel13GemmUniversalIN4cute5tupleIJiiiiEEENS1_10collective13CollectiveMmaINS1_34MainloopSm90TmaGmmaWarpSpecializedILi2ENS5_IJNS4_1CILi2EEENSA_ILi1EEESC_EEENS1_35KernelTmaWarpSpecializedCooperativeEEENS5_IJNSA_ILi384EEENSA_ILi16EEENSA_ILi128EEEEEENS_6half_tENS5_IJlSC_lEEESK_SL_NS4_8TiledMMAINS4_8MMA_AtomIJNS4_4SM904GMMA25MMA_64x16x16_F32F16F16_SSILNSP_5MajorE0ELSR_0ELNSP_7ScaleInE1ELSS_1EEEEEENS4_6LayoutISD_NS5_IJSC_NSA_ILi0EEESW_EEEEENS5_IJNS4_10UnderscoreESZ_SZ_EEEEENS4_13SM90_TMA_LOADENS4_14ComposedLayoutINS4_7SwizzleILi3ELi4ELi3EEENS4_18smem_ptr_flag_bitsILi16EEENSV_INS5_IJNSA_ILi8EEENSA_ILi64EEEEEENS5_IJS19_SC_EEEEEEEvNS4_8identityENS4_23SM90_TMA_LOAD_MULTICASTES1D_vS1E_EENS_8epilogue10collective6detail29Sm90TmaWarpSpecializedAdapterINS1I_15DefaultEpilogueISK_SL_SL_NS1H_6thread17LinearCombinationISK_Li1EffLNS1M_9ScaleType4KindE0ELNS_15FloatRoundStyleE2ESK_EENS1_15EpilogueDefaultEEEEEvvEEEEvNT_6ParamsE,"aw",@nobits
	.sectionflags	@""
	.align	16
	.zero		1024


//--------------------- .nv.shared.reserved.0     --------------------------
	.section	.nv.shared.reserved.0,"aw",@nobits
	.weak		__nv_reservedSMEM_offset_0_alias
	.size		__nv_reservedSMEM_offset_0_alias, 0, 0
	.other		__nv_reservedSMEM_offset_0_alias,@"STO_CUDA_RESERVED_SHARED STV_DEFAULT"
__nv_reservedSMEM_offset_0_alias:
	.zero		0


//--------------------- .nv.global                --------------------------
	.section	.nv.global,"aw",@nobits
.nv.global:
	.type		_ZN39_INTERNAL_de92775b_4_k_cu_09d51dcb_85024cute1_E,@object
	.size		_ZN39_INTERNAL_de92775b_4_k_cu_09d51dcb_85024cute1_E,(_ZN39_INTERNAL_de92775b_4_k_cu_09d51dcb_85024cuda3std3__45__cpo6cbeginE - _ZN39_INTERNAL_de92775b_4_k_cu_09d51dcb_85024cute1_E)
_ZN39_INTERNAL_de92775b_4_k_cu_09d51dcb_85024cute1_E:
	.zero		1
	.type		_ZN39_INTERNAL_de92775b_4_k_cu_09d51dcb_85024cuda3std3__45__cpo6cbeginE,@object
	.size		_ZN39_INTERNAL_de92775b_4_k_cu_09d51dcb_85024cuda3std3__45__cpo6cbeginE,(_ZN39_INTERNAL_de92775b_4_k_cu_09d51dcb_85024cuda3std3__48in_placeE - _ZN39_INTERNAL_de92775b_4_k_cu_09d51dcb_85024cuda3std3__45__cpo6cbeginE)
_ZN39_INTERNAL_de92775b_4_k_cu_09d51dcb_85024cuda3std3__45__cpo6cbeginE:
	.zero		1
	.type		_ZN39_INTERNAL_de92775b_4_k_cu_09d51dcb_85024cuda3std3__48in_placeE,@object
	.size		_ZN39_INTERNAL_de92775b_4_k_cu_09d51dcb_85024cuda3std3__48in_placeE,(_ZN39_INTERNAL_de92775b_4_k_cu_09d51dcb_85024cuda3std6ranges3__45__cpo9iter_moveE - _ZN39_INTERNAL_de92775b_4_k_cu_09d51dcb_85024cuda3std3__48in_placeE)
_ZN39_INTERNAL_de92775b_4_k_cu_09d51dcb_85024cuda3std3__48in_placeE:
	.zero		1
	.type		_ZN39_INTERNAL_de92775b_4_k_cu_09d51dcb_85024cuda3std6ranges3__45__cpo9iter_moveE,@object
	.size		_ZN39_INTERNAL_de92775b_4_k_cu_09d51dcb_85024cuda3std6ranges3__45__cpo9iter_moveE,(_ZN39_INTERNAL_de92775b_4_k_cu_09d51dcb_85024cuda3std3__45__cpo5beginE - _ZN39_INTERNAL_de92775b_4_k_cu_09d51dcb_85024cuda3std6ranges3__45__cpo9iter_moveE)
_ZN39_INTERNAL_de92775b_4_k_cu_09d51dcb_85024cuda3std6ranges3__45__cpo9iter_moveE:
	.zero		1
	.type		_ZN39_INTERNAL_de92775b_4_k_cu_09d51dcb_85024cuda3std3__45__cpo5beginE,@object
	.size		_ZN39_INTERNAL_de92775b_4_k_cu_09d51dcb_85024cuda3std3__45__cpo5beginE,(_ZN39_INTERNAL_de92775b_4_k_cu_09d51dcb_85024cuda3std3__441_GLOBAL__N__de92775b_4_k_cu_09d51dcb_85026ignoreE - _ZN39_INTERNAL_de92775b_4_k_cu_09d51dcb_85024cuda3std3__45__cpo5beginE)
_ZN39_INTERNAL_de92775b_4_k_cu_09d51dcb_85024cuda3std3__45__cpo5beginE:
	.zero		1
	.type		_ZN39_INTERNAL_de92775b_4_k_cu_09d51dcb_85024cuda3std3__441_GLOBAL__N__de92775b_4_k_cu_09d51dcb_85026ignoreE,@object
	.size		_ZN39_INTERNAL_de92775b_4_k_cu_09d51dcb_85024cuda3std3__441_GLOBAL__N__de92775b_4_k_cu_09d51dcb_85026ignoreE,(_ZN39_INTERNAL_de92775b_4_k_cu_09d51dcb_85024cute7productE - _ZN39_INTERNAL_de92775b_4_k_cu_09d51dcb_85024cuda3std3__441_GLOBAL__N__de92775b_4_k_cu_09d51dcb_85026ignoreE)
_ZN39_INTERNAL_de92775b_4_k_cu_09d51dcb_85024cuda3std3__441_GLOBAL__N__de92775b_4_k_cu_09d51dcb_85026ignoreE:
	.zero		1
	.type		_ZN39_INTERNAL_de92775b_4_k_cu_09d51dcb_85024cute7productE,@object
	.size		_ZN39_INTERNAL_de92775b_4_k_cu_09d51dcb_85024cute7productE,(_ZN39_INTERNAL_de92775b_4_k_cu_09d51dcb_85024cuda3std3__45__cpo3endE - _ZN39_INTERNAL_de92775b_4_k_cu_09d51dcb_85024cute7productE)
_ZN39_INTERNAL_de92775b_4_k_cu_09d51dcb_85024cute7productE:
	.zero		1
	.type		_ZN39_INTERNAL_de92775b_4_k_cu_09d51dcb_85024cuda3std3__45__cpo3endE,@object
	.size		_ZN39_INTERNAL_de92775b_4_k_cu_09d51dcb_85024cuda3std3__45__cpo3endE,(_ZN39_INTERNAL_de92775b_4_k_cu_09d51dcb_85024cuda3std3__419piecewise_constructE - _ZN39_INTERNAL_de92775b_4_k_cu_09d51dcb_85024cuda3std3__45__cpo3endE)
_ZN39_INTERNAL_de92775b_4_k_cu_09d51dcb_85024cuda3std3__45__cpo3endE:
	.zero		1
	.type		_ZN39_INTERNAL_de92775b_4_k_cu_09d51dcb_85024cuda3std3__419piecewise_constructE,@object
	.size		_ZN39_INTERNAL_de92775b_4_k_cu_09d51dcb_85024cuda3std3__419piecewise_constructE,(_ZN39_INTERNAL_de92775b_4_k_cu_09d51dcb_85024cuda3std3__45__cpo4cendE - _ZN39_INTERNAL_de92775b_4_k_cu_09d51dcb_85024cuda3std3__419piecewise_constructE)
_ZN39_INTERNAL_de92775b_4_k_cu_09d51dcb_85024cuda3std3__419piecewise_constructE:
	.zero		1
	.type		_ZN39_INTERNAL_de92775b_4_k_cu_09d51dcb_85024cuda3std3__45__cpo4cendE,@object
	.size		_ZN39_INTERNAL_de92775b_4_k_cu_09d51dcb_85024cuda3std3__45__cpo4cendE,(_ZN39_INTERNAL_de92775b_4_k_cu_09d51dcb_85024cuda3std6ranges3__45__cpo4swapE - _ZN39_INTERNAL_de92775b_4_k_cu_09d51dcb_85024cuda3std3__45__cpo4cendE)
_ZN39_INTERNAL_de92775b_4_k_cu_09d51dcb_85024cuda3std3__45__cpo4cendE:
	.zero		1
	.type		_ZN39_INTERNAL_de92775b_4_k_cu_09d51dcb_85024cuda3std6ranges3__45__cpo4swapE,@object
	.size		_ZN39_INTERNAL_de92775b_4_k_cu_09d51dcb_85024cuda3std6ranges3__45__cpo4swapE,(.L_8 - _ZN39_INTERNAL_de92775b_4_k_cu_09d51dcb_85024cuda3std6ranges3__45__cpo4swapE)
_ZN39_INTERNAL_de92775b_4_k_cu_09d51dcb_85024cuda3std6ranges3__45__cpo4swapE:
	.zero		1
.L_8:


//--------------------- .nv.constant0._ZN7cutlass13device_kernelINS_4gemm6kernel13GemmUniversalIN4cute5tupleIJiiiiEEENS1_10collective13CollectiveMmaINS1_34MainloopSm90TmaGmmaWarpSpecializedILi2ENS5_IJNS4_1CILi2EEENSA_ILi1EEESC_EEENS1_35KernelTmaWarpSpecializedCooperativeEEENS5_IJNSA_ILi384EEENSA_ILi16EEENSA_ILi128EEEEEENS_6half_tENS5_IJlSC_lEEESK_SL_NS4_8TiledMMAINS4_8MMA_AtomIJNS4_4SM904GMMA25MMA_64x16x16_F32F16F16_SSILNSP_5MajorE0ELSR_0ELNSP_7ScaleInE1ELSS_1EEEEEENS4_6LayoutISD_NS5_IJSC_NSA_ILi0EEESW_EEEEENS5_IJNS4_10UnderscoreESZ_SZ_EEEEENS4_13SM90_TMA_LOADENS4_14ComposedLayoutINS4_7SwizzleILi3ELi4ELi3EEENS4_18smem_ptr_flag_bitsILi16EEENSV_INS5_IJNSA_ILi8EEENSA_ILi64EEEEEENS5_IJS19_SC_EEEEEEEvNS4_8identityENS4_23SM90_TMA_LOAD_MULTICASTES1D_vS1E_EENS_8epilogue10collective6detail29Sm90TmaWarpSpecializedAdapterINS1I_15DefaultEpilogueISK_SL_SL_NS1H_6thread17LinearCombinationISK_Li1EffLNS1M_9ScaleType4KindE0ELNS_15FloatRoundStyleE2ESK_EENS1_15EpilogueDefaultEEEEEvvEEEEvNT_6ParamsE --------------------------
	.section	.nv.constant0._ZN7cutlass13device_kernelINS_4gemm6kernel13GemmUniversalIN4cute5tupleIJiiiiEEENS1_10collective13CollectiveMmaINS1_34MainloopSm90TmaGmmaWarpSpecializedILi2ENS5_IJNS4_1CILi2EEENSA_ILi1EEESC_EEENS1_35KernelTmaWarpSpecializedCooperativeEEENS5_IJNSA_ILi384EEENSA_ILi16EEENSA_ILi128EEEEEENS_6half_tENS5_IJlSC_lEEESK_SL_NS4_8TiledMMAINS4_8MMA_AtomIJNS4_4SM904GMMA25MMA_64x16x16_F32F16F16_SSILNSP_5MajorE0ELSR_0ELNSP_7ScaleInE1ELSS_1EEEEEENS4_6LayoutISD_NS5_IJSC_NSA_ILi0EEESW_EEEEENS5_IJNS4_10UnderscoreESZ_SZ_EEEEENS4_13SM90_TMA_LOADENS4_14ComposedLayoutINS4_7SwizzleILi3ELi4ELi3EEENS4_18smem_ptr_flag_bitsILi16EEENSV_INS5_IJNSA_ILi8EEENSA_ILi64EEEEEENS5_IJS19_SC_EEEEEEEvNS4_8identityENS4_23SM90_TMA_LOAD_MULTICASTES1D_vS1E_EENS_8epilogue10collective6detail29Sm90TmaWarpSpecializedAdapterINS1I_15DefaultEpilogueISK_SL_SL_NS1H_6thread17LinearCombinationISK_Li1EffLNS1M_9ScaleType4KindE0ELNS_15FloatRoundStyleE2ESK_EENS1_15EpilogueDefaultEEEEEvvEEEEvNT_6ParamsE,"a",@progbits
	.sectionflags	@""
	.align	4
.nv.constant0._ZN7cutlass13device_kernelINS_4gemm6kernel13GemmUniversalIN4cute5tupleIJiiiiEEENS1_10collective13CollectiveMmaINS1_34MainloopSm90TmaGmmaWarpSpecializedILi2ENS5_IJNS4_1CILi2EEENSA_ILi1EEESC_EEENS1_35KernelTmaWarpSpecializedCooperativeEEENS5_IJNSA_ILi384EEENSA_ILi16EEENSA_ILi128EEEEEENS_6half_tENS5_IJlSC_lEEESK_SL_NS4_8TiledMMAINS4_8MMA_AtomIJNS4_4SM904GMMA25MMA_64x16x16_F32F16F16_SSILNSP_5MajorE0ELSR_0ELNSP_7ScaleInE1ELSS_1EEEEEENS4_6LayoutISD_NS5_IJSC_NSA_ILi0EEESW_EEEEENS5_IJNS4_10UnderscoreESZ_SZ_EEEEENS4_13SM90_TMA_LOADENS4_14ComposedLayoutINS4_7SwizzleILi3ELi4ELi3EEENS4_18smem_ptr_flag_bitsILi16EEENSV_INS5_IJNSA_ILi8EEENSA_ILi64EEEEEENS5_IJS19_SC_EEEEEEEvNS4_8identityENS4_23SM90_TMA_LOAD_MULTICASTES1D_vS1E_EENS_8epilogue10collective6detail29Sm90TmaWarpSpecializedAdapterINS1I_15DefaultEpilogueISK_SL_SL_NS1H_6thread17LinearCombinationISK_Li1EffLNS1M_9ScaleType4KindE0ELNS_15FloatRoundStyleE2ESK_EENS1_15EpilogueDefaultEEEEEvvEEEEvNT_6ParamsE:
	.zero		1664


//--------------------- SYMBOLS --------------------------

	.type		.nv.reservedSmem.offset0,@object
	.size		.nv.reservedSmem.offset0,0x4
	.type		__assertfail,@function
